//
// Generated by NVIDIA NVVM Compiler
//
// Compiler Build ID: CL-36424714
// Cuda compilation tools, release 13.0, V13.0.88
// Based on NVVM 20.0.0
//

.version 9.0
.target sm_100
.address_size 64

	// .globl	_Z21initialize_populationPiP17curandStateXORWOW
.global .align 4 .b8 precalc_xorwow_matrix[102400];
.global .align 4 .b8 precalc_xorwow_offset_matrix[102400];
.global .align 4 .b8 mrg32k3aM1[2304];
.global .align 4 .b8 mrg32k3aM2[2304];
.global .align 4 .b8 mrg32k3aM1SubSeq[2016];
.global .align 4 .b8 mrg32k3aM2SubSeq[2016];
.global .align 4 .b8 mrg32k3aM1Seq[2304];
.global .align 4 .b8 mrg32k3aM2Seq[2304];
.const .align 8 .b8 __cr_lgamma_table[72];

.visible .entry _Z21initialize_populationPiP17curandStateXORWOW(
	.param .u64 .ptr .align 1 _Z21initialize_populationPiP17curandStateXORWOW_param_0,
	.param .u64 .ptr .align 1 _Z21initialize_populationPiP17curandStateXORWOW_param_1
)
{
	.reg .pred 	%p<2>;
	.reg .b32 	%r<23>;
	.reg .b32 	%f<2>;
	.reg .b64 	%rd<9>;
	.reg .b64 	%fd<2>;

	ld.param.u64 	%rd1, [_Z21initialize_populationPiP17curandStateXORWOW_param_0];
	ld.param.u64 	%rd2, [_Z21initialize_populationPiP17curandStateXORWOW_param_1];
	mov.u32 	%r2, %ctaid.x;
	mov.u32 	%r3, %ntid.x;
	mov.u32 	%r4, %tid.x;
	mad.lo.s32 	%r1, %r2, %r3, %r4;
	setp.gt.s32 	%p1, %r1, 1023;
	@%p1 bra 	$L__BB0_2;
	cvta.to.global.u64 	%rd3, %rd2;
	cvta.to.global.u64 	%rd4, %rd1;
	mul.wide.s32 	%rd5, %r1, 48;
	add.s64 	%rd6, %rd3, %rd5;
	ld.global.v2.u32 	{%r5, %r6}, [%rd6];
	ld.global.v2.u32 	{%r7, %r8}, [%rd6+8];
	ld.global.v2.u32 	{%r9, %r10}, [%rd6+16];
	ld.global.v2.u32 	{%r11, %r12}, [%rd6+24];
	ld.global.f32 	%f1, [%rd6+32];
	ld.global.f64 	%fd1, [%rd6+40];
	shr.u32 	%r13, %r6, 2;
	xor.b32  	%r14, %r13, %r6;
	shl.b32 	%r15, %r10, 4;
	shl.b32 	%r16, %r14, 1;
	xor.b32  	%r17, %r15, %r16;
	xor.b32  	%r18, %r17, %r10;
	xor.b32  	%r19, %r18, %r14;
	add.s32 	%r20, %r5, 362437;
	add.s32 	%r21, %r19, %r20;
	and.b32  	%r22, %r21, 65535;
	mul.wide.s32 	%rd7, %r1, 4;
	add.s64 	%rd8, %rd4, %rd7;
	st.global.u32 	[%rd8], %r22;
	st.global.v2.u32 	[%rd6], {%r20, %r7};
	st.global.v2.u32 	[%rd6+8], {%r8, %r9};
	st.global.v2.u32 	[%rd6+16], {%r10, %r19};
	st.global.v2.u32 	[%rd6+24], {%r11, %r12};
	st.global.f32 	[%rd6+32], %f1;
	st.global.f64 	[%rd6+40], %fd1;
$L__BB0_2:
	ret;

}
	// .globl	_Z16evaluate_fitnessPiPf
.visible .entry _Z16evaluate_fitnessPiPf(
	.param .u64 .ptr .align 1 _Z16evaluate_fitnessPiPf_param_0,
	.param .u64 .ptr .align 1 _Z16evaluate_fitnessPiPf_param_1
)
{
	.reg .pred 	%p<2>;
	.reg .b32 	%r<8>;
	.reg .b32 	%f<2>;
	.reg .b64 	%rd<8>;

	ld.param.u64 	%rd1, [_Z16evaluate_fitnessPiPf_param_0];
	ld.param.u64 	%rd2, [_Z16evaluate_fitnessPiPf_param_1];
	mov.u32 	%r2, %ctaid.x;
	mov.u32 	%r3, %ntid.x;
	mov.u32 	%r4, %tid.x;
	mad.lo.s32 	%r1, %r2, %r3, %r4;
	setp.gt.s32 	%p1, %r1, 1023;
	@%p1 bra 	$L__BB1_2;
	cvta.to.global.u64 	%rd3, %rd1;
	cvta.to.global.u64 	%rd4, %rd2;
	mul.wide.s32 	%rd5, %r1, 4;
	add.s64 	%rd6, %rd3, %rd5;
	ld.global.u32 	%r5, [%rd6];
	sub.s32 	%r6, 10, %r5;
	mul.lo.s32 	%r7, %r6, %r5;
	cvt.rn.f32.s32 	%f1, %r7;
	add.s64 	%rd7, %rd4, %rd5;
	st.global.f32 	[%rd7], %f1;
$L__BB1_2:
	ret;

}
	// .globl	_Z6mutatePiP17curandStateXORWOW
.visible .entry _Z6mutatePiP17curandStateXORWOW(
	.param .u64 .ptr .align 1 _Z6mutatePiP17curandStateXORWOW_param_0,
	.param .u64 .ptr .align 1 _Z6mutatePiP17curandStateXORWOW_param_1
)
{
	.reg .pred 	%p<3>;
	.reg .b32 	%r<48>;
	.reg .b32 	%f<4>;
	.reg .b64 	%rd<9>;
	.reg .b64 	%fd<3>;

	ld.param.u64 	%rd2, [_Z6mutatePiP17curandStateXORWOW_param_0];
	ld.param.u64 	%rd3, [_Z6mutatePiP17curandStateXORWOW_param_1];
	mov.u32 	%r19, %ctaid.x;
	mov.u32 	%r20, %ntid.x;
	mov.u32 	%r21, %tid.x;
	mad.lo.s32 	%r1, %r19, %r20, %r21;
	setp.gt.s32 	%p1, %r1, 1023;
	@%p1 bra 	$L__BB2_4;
	cvta.to.global.u64 	%rd4, %rd3;
	mul.wide.s32 	%rd5, %r1, 48;
	add.s64 	%rd1, %rd4, %rd5;
	ld.global.v2.u32 	{%r2, %r22}, [%rd1];
	ld.global.v2.u32 	{%r46, %r4}, [%rd1+8];
	ld.global.v2.u32 	{%r5, %r6}, [%rd1+16];
	ld.global.v2.u32 	{%r7, %r8}, [%rd1+24];
	ld.global.f32 	%f1, [%rd1+32];
	ld.global.f64 	%fd1, [%rd1+40];
	shr.u32 	%r23, %r22, 2;
	xor.b32  	%r24, %r23, %r22;
	shl.b32 	%r25, %r6, 4;
	shl.b32 	%r26, %r24, 1;
	xor.b32  	%r27, %r25, %r26;
	xor.b32  	%r28, %r27, %r6;
	xor.b32  	%r9, %r28, %r24;
	add.s32 	%r47, %r2, 362437;
	add.s32 	%r29, %r9, %r47;
	cvt.rn.f32.u32 	%f2, %r29;
	fma.rn.f32 	%f3, %f2, 0f2F800000, 0f2F000000;
	cvt.f64.f32 	%fd2, %f3;
	setp.geu.f64 	%p2, %fd2, 0d3FB999999999999A;
	mov.u32 	%r42, %r9;
	mov.u32 	%r43, %r6;
	mov.u32 	%r44, %r5;
	mov.u32 	%r45, %r4;
	@%p2 bra 	$L__BB2_3;
	shr.u32 	%r30, %r46, 2;
	xor.b32  	%r31, %r30, %r46;
	shl.b32 	%r32, %r9, 4;
	shl.b32 	%r33, %r31, 1;
	xor.b32  	%r34, %r33, %r32;
	xor.b32  	%r35, %r34, %r31;
	xor.b32  	%r42, %r35, %r9;
	add.s32 	%r47, %r2, 724874;
	add.s32 	%r36, %r42, %r47;
	and.b32  	%r37, %r36, 15;
	mov.b32 	%r38, 1;
	shl.b32 	%r39, %r38, %r37;
	cvta.to.global.u64 	%rd6, %rd2;
	mul.wide.s32 	%rd7, %r1, 4;
	add.s64 	%rd8, %rd6, %rd7;
	ld.global.u32 	%r40, [%rd8];
	xor.b32  	%r41, %r40, %r39;
	st.global.u32 	[%rd8], %r41;
	mov.u32 	%r43, %r9;
	mov.u32 	%r44, %r6;
	mov.u32 	%r45, %r5;
	mov.u32 	%r46, %r4;
$L__BB2_3:
	st.global.v2.u32 	[%rd1], {%r47, %r46};
	st.global.v2.u32 	[%rd1+8], {%r45, %r44};
	st.global.v2.u32 	[%rd1+16], {%r43, %r42};
	st.global.v2.u32 	[%rd1+24], {%r7, %r8};
	st.global.f32 	[%rd1+32], %f1;
	st.global.f64 	[%rd1+40], %fd1;
$L__BB2_4:
	ret;

}
	// .globl	_Z12setup_curandP17curandStateXORWOW
.visible .entry _Z12setup_curandP17curandStateXORWOW(
	.param .u64 .ptr .align 1 _Z12setup_curandP17curandStateXORWOW_param_0
)
{
	.reg .pred 	%p<24>;
	.reg .b32 	%r<406>;
	.reg .b64 	%rd<18>;

	ld.param.u64 	%rd8, [_Z12setup_curandP17curandStateXORWOW_param_0];
	cvta.to.global.u64 	%rd9, %rd8;
	mov.u32 	%r182, %ctaid.x;
	mov.u32 	%r183, %ntid.x;
	mov.u32 	%r184, %tid.x;
	mad.lo.s32 	%r185, %r182, %r183, %r184;
	cvt.s64.s32 	%rd17, %r185;
	mul.wide.s32 	%rd10, %r185, 48;
	add.s64 	%rd2, %rd9, %rd10;
	mov.b32 	%r186, 1593684748;
	mov.b32 	%r187, 832094735;
	st.global.v2.u32 	[%rd2], {%r187, %r186};
	mov.b32 	%r188, -123459836;
	mov.b32 	%r189, 1111207954;
	st.global.v2.u32 	[%rd2+8], {%r189, %r188};
	mov.b32 	%r190, 1476011280;
	mov.b32 	%r191, -589760388;
	st.global.v2.u32 	[%rd2+16], {%r191, %r190};
	setp.eq.s32 	%p1, %r185, 0;
	@%p1 bra 	$L__BB3_42;
	mov.b32 	%r312, 0;
	mov.u64 	%rd12, precalc_xorwow_matrix;
$L__BB3_2:
	and.b64  	%rd4, %rd17, 3;
	setp.eq.s64 	%p2, %rd4, 0;
	@%p2 bra 	$L__BB3_41;
	mul.wide.u32 	%rd11, %r312, 3200;
	add.s64 	%rd5, %rd12, %rd11;
	cvt.u32.u64 	%r2, %rd4;
	mov.b32 	%r313, 0;
$L__BB3_4:
	mov.b32 	%r326, 0;
	mov.u32 	%r327, %r326;
	mov.u32 	%r328, %r326;
	mov.u32 	%r329, %r326;
	mov.u32 	%r330, %r326;
	mov.u32 	%r319, %r326;
$L__BB3_5:
	mul.wide.u32 	%rd13, %r319, 4;
	add.s64 	%rd14, %rd2, %rd13;
	ld.global.u32 	%r10, [%rd14+4];
	shl.b32 	%r11, %r319, 5;
	mov.b32 	%r325, 0;
$L__BB3_6:
	.pragma "nounroll";
	shr.u32 	%r196, %r10, %r325;
	and.b32  	%r197, %r196, 1;
	setp.eq.b32 	%p3, %r197, 1;
	not.pred 	%p4, %p3;
	add.s32 	%r198, %r11, %r325;
	mul.lo.s32 	%r199, %r198, 5;
	mul.wide.u32 	%rd15, %r199, 4;
	add.s64 	%rd6, %rd5, %rd15;
	@%p4 bra 	$L__BB3_8;
	ld.global.u32 	%r200, [%rd6];
	xor.b32  	%r330, %r330, %r200;
	ld.global.u32 	%r201, [%rd6+4];
	xor.b32  	%r329, %r329, %r201;
	ld.global.u32 	%r202, [%rd6+8];
	xor.b32  	%r328, %r328, %r202;
	ld.global.u32 	%r203, [%rd6+12];
	xor.b32  	%r327, %r327, %r203;
	ld.global.u32 	%r204, [%rd6+16];
	xor.b32  	%r326, %r326, %r204;
$L__BB3_8:
	and.b32  	%r206, %r196, 2;
	setp.eq.s32 	%p5, %r206, 0;
	@%p5 bra 	$L__BB3_10;
	ld.global.u32 	%r207, [%rd6+20];
	xor.b32  	%r330, %r330, %r207;
	ld.global.u32 	%r208, [%rd6+24];
	xor.b32  	%r329, %r329, %r208;
	ld.global.u32 	%r209, [%rd6+28];
	xor.b32  	%r328, %r328, %r209;
	ld.global.u32 	%r210, [%rd6+32];
	xor.b32  	%r327, %r327, %r210;
	ld.global.u32 	%r211, [%rd6+36];
	xor.b32  	%r326, %r326, %r211;
$L__BB3_10:
	and.b32  	%r213, %r196, 4;
	setp.eq.s32 	%p6, %r213, 0;
	@%p6 bra 	$L__BB3_12;
	ld.global.u32 	%r214, [%rd6+40];
	xor.b32  	%r330, %r330, %r214;
	ld.global.u32 	%r215, [%rd6+44];
	xor.b32  	%r329, %r329, %r215;
	ld.global.u32 	%r216, [%rd6+48];
	xor.b32  	%r328, %r328, %r216;
	ld.global.u32 	%r217, [%rd6+52];
	xor.b32  	%r327, %r327, %r217;
	ld.global.u32 	%r218, [%rd6+56];
	xor.b32  	%r326, %r326, %r218;
$L__BB3_12:
	and.b32  	%r220, %r196, 8;
	setp.eq.s32 	%p7, %r220, 0;
	@%p7 bra 	$L__BB3_14;
	ld.global.u32 	%r221, [%rd6+60];
	xor.b32  	%r330, %r330, %r221;
	ld.global.u32 	%r222, [%rd6+64];
	xor.b32  	%r329, %r329, %r222;
	ld.global.u32 	%r223, [%rd6+68];
	xor.b32  	%r328, %r328, %r223;
	ld.global.u32 	%r224, [%rd6+72];
	xor.b32  	%r327, %r327, %r224;
	ld.global.u32 	%r225, [%rd6+76];
	xor.b32  	%r326, %r326, %r225;
$L__BB3_14:
	and.b32  	%r227, %r196, 16;
	setp.eq.s32 	%p8, %r227, 0;
	@%p8 bra 	$L__BB3_16;
	ld.global.u32 	%r228, [%rd6+80];
	xor.b32  	%r330, %r330, %r228;
	ld.global.u32 	%r229, [%rd6+84];
	xor.b32  	%r329, %r329, %r229;
	ld.global.u32 	%r230, [%rd6+88];
	xor.b32  	%r328, %r328, %r230;
	ld.global.u32 	%r231, [%rd6+92];
	xor.b32  	%r327, %r327, %r231;
	ld.global.u32 	%r232, [%rd6+96];
	xor.b32  	%r326, %r326, %r232;
$L__BB3_16:
	and.b32  	%r234, %r196, 32;
	setp.eq.s32 	%p9, %r234, 0;
	@%p9 bra 	$L__BB3_18;
	ld.global.u32 	%r235, [%rd6+100];
	xor.b32  	%r330, %r330, %r235;
	ld.global.u32 	%r236, [%rd6+104];
	xor.b32  	%r329, %r329, %r236;
	ld.global.u32 	%r237, [%rd6+108];
	xor.b32  	%r328, %r328, %r237;
	ld.global.u32 	%r238, [%rd6+112];
	xor.b32  	%r327, %r327, %r238;
	ld.global.u32 	%r239, [%rd6+116];
	xor.b32  	%r326, %r326, %r239;
$L__BB3_18:
	and.b32  	%r241, %r196, 64;
	setp.eq.s32 	%p10, %r241, 0;
	@%p10 bra 	$L__BB3_20;
	ld.global.u32 	%r242, [%rd6+120];
	xor.b32  	%r330, %r330, %r242;
	ld.global.u32 	%r243, [%rd6+124];
	xor.b32  	%r329, %r329, %r243;
	ld.global.u32 	%r244, [%rd6+128];
	xor.b32  	%r328, %r328, %r244;
	ld.global.u32 	%r245, [%rd6+132];
	xor.b32  	%r327, %r327, %r245;
	ld.global.u32 	%r246, [%rd6+136];
	xor.b32  	%r326, %r326, %r246;
$L__BB3_20:
	and.b32  	%r248, %r196, 128;
	setp.eq.s32 	%p11, %r248, 0;
	@%p11 bra 	$L__BB3_22;
	ld.global.u32 	%r249, [%rd6+140];
	xor.b32  	%r330, %r330, %r249;
	ld.global.u32 	%r250, [%rd6+144];
	xor.b32  	%r329, %r329, %r250;
	ld.global.u32 	%r251, [%rd6+148];
	xor.b32  	%r328, %r328, %r251;
	ld.global.u32 	%r252, [%rd6+152];
	xor.b32  	%r327, %r327, %r252;
	ld.global.u32 	%r253, [%rd6+156];
	xor.b32  	%r326, %r326, %r253;
$L__BB3_22:
	and.b32  	%r255, %r196, 256;
	setp.eq.s32 	%p12, %r255, 0;
	@%p12 bra 	$L__BB3_24;
	ld.global.u32 	%r256, [%rd6+160];
	xor.b32  	%r330, %r330, %r256;
	ld.global.u32 	%r257, [%rd6+164];
	xor.b32  	%r329, %r329, %r257;
	ld.global.u32 	%r258, [%rd6+168];
	xor.b32  	%r328, %r328, %r258;
	ld.global.u32 	%r259, [%rd6+172];
	xor.b32  	%r327, %r327, %r259;
	ld.global.u32 	%r260, [%rd6+176];
	xor.b32  	%r326, %r326, %r260;
$L__BB3_24:
	and.b32  	%r262, %r196, 512;
	setp.eq.s32 	%p13, %r262, 0;
	@%p13 bra 	$L__BB3_26;
	ld.global.u32 	%r263, [%rd6+180];
	xor.b32  	%r330, %r330, %r263;
	ld.global.u32 	%r264, [%rd6+184];
	xor.b32  	%r329, %r329, %r264;
	ld.global.u32 	%r265, [%rd6+188];
	xor.b32  	%r328, %r328, %r265;
	ld.global.u32 	%r266, [%rd6+192];
	xor.b32  	%r327, %r327, %r266;
	ld.global.u32 	%r267, [%rd6+196];
	xor.b32  	%r326, %r326, %r267;
$L__BB3_26:
	and.b32  	%r269, %r196, 1024;
	setp.eq.s32 	%p14, %r269, 0;
	@%p14 bra 	$L__BB3_28;
	ld.global.u32 	%r270, [%rd6+200];
	xor.b32  	%r330, %r330, %r270;
	ld.global.u32 	%r271, [%rd6+204];
	xor.b32  	%r329, %r329, %r271;
	ld.global.u32 	%r272, [%rd6+208];
	xor.b32  	%r328, %r328, %r272;
	ld.global.u32 	%r273, [%rd6+212];
	xor.b32  	%r327, %r327, %r273;
	ld.global.u32 	%r274, [%rd6+216];
	xor.b32  	%r326, %r326, %r274;
$L__BB3_28:
	and.b32  	%r276, %r196, 2048;
	setp.eq.s32 	%p15, %r276, 0;
	@%p15 bra 	$L__BB3_30;
	ld.global.u32 	%r277, [%rd6+220];
	xor.b32  	%r330, %r330, %r277;
	ld.global.u32 	%r278, [%rd6+224];
	xor.b32  	%r329, %r329, %r278;
	ld.global.u32 	%r279, [%rd6+228];
	xor.b32  	%r328, %r328, %r279;
	ld.global.u32 	%r280, [%rd6+232];
	xor.b32  	%r327, %r327, %r280;
	ld.global.u32 	%r281, [%rd6+236];
	xor.b32  	%r326, %r326, %r281;
$L__BB3_30:
	and.b32  	%r283, %r196, 4096;
	setp.eq.s32 	%p16, %r283, 0;
	@%p16 bra 	$L__BB3_32;
	ld.global.u32 	%r284, [%rd6+240];
	xor.b32  	%r330, %r330, %r284;
	ld.global.u32 	%r285, [%rd6+244];
	xor.b32  	%r329, %r329, %r285;
	ld.global.u32 	%r286, [%rd6+248];
	xor.b32  	%r328, %r328, %r286;
	ld.global.u32 	%r287, [%rd6+252];
	xor.b32  	%r327, %r327, %r287;
	ld.global.u32 	%r288, [%rd6+256];
	xor.b32  	%r326, %r326, %r288;
$L__BB3_32:
	and.b32  	%r290, %r196, 8192;
	setp.eq.s32 	%p17, %r290, 0;
	@%p17 bra 	$L__BB3_34;
	ld.global.u32 	%r291, [%rd6+260];
	xor.b32  	%r330, %r330, %r291;
	ld.global.u32 	%r292, [%rd6+264];
	xor.b32  	%r329, %r329, %r292;
	ld.global.u32 	%r293, [%rd6+268];
	xor.b32  	%r328, %r328, %r293;
	ld.global.u32 	%r294, [%rd6+272];
	xor.b32  	%r327, %r327, %r294;
	ld.global.u32 	%r295, [%rd6+276];
	xor.b32  	%r326, %r326, %r295;
$L__BB3_34:
	and.b32  	%r297, %r196, 16384;
	setp.eq.s32 	%p18, %r297, 0;
	@%p18 bra 	$L__BB3_36;
	ld.global.u32 	%r298, [%rd6+280];
	xor.b32  	%r330, %r330, %r298;
	ld.global.u32 	%r299, [%rd6+284];
	xor.b32  	%r329, %r329, %r299;
	ld.global.u32 	%r300, [%rd6+288];
	xor.b32  	%r328, %r328, %r300;
	ld.global.u32 	%r301, [%rd6+292];
	xor.b32  	%r327, %r327, %r301;
	ld.global.u32 	%r302, [%rd6+296];
	xor.b32  	%r326, %r326, %r302;
$L__BB3_36:
	and.b32  	%r304, %r196, 32768;
	setp.eq.s32 	%p19, %r304, 0;
	@%p19 bra 	$L__BB3_38;
	ld.global.u32 	%r305, [%rd6+300];
	xor.b32  	%r330, %r330, %r305;
	ld.global.u32 	%r306, [%rd6+304];
	xor.b32  	%r329, %r329, %r306;
	ld.global.u32 	%r307, [%rd6+308];
	xor.b32  	%r328, %r328, %r307;
	ld.global.u32 	%r308, [%rd6+312];
	xor.b32  	%r327, %r327, %r308;
	ld.global.u32 	%r309, [%rd6+316];
	xor.b32  	%r326, %r326, %r309;
$L__BB3_38:
	add.s32 	%r325, %r325, 16;
	setp.ne.s32 	%p20, %r325, 32;
	@%p20 bra 	$L__BB3_6;
	mad.lo.s32 	%r310, %r319, -31, %r11;
	add.s32 	%r319, %r310, 1;
	setp.ne.s32 	%p21, %r319, 5;
	@%p21 bra 	$L__BB3_5;
	st.global.u32 	[%rd2+4], %r330;
	st.global.u32 	[%rd2+8], %r329;
	st.global.u32 	[%rd2+12], %r328;
	st.global.u32 	[%rd2+16], %r327;
	st.global.u32 	[%rd2+20], %r326;
	add.s32 	%r313, %r313, 1;
	setp.lt.u32 	%p22, %r313, %r2;
	@%p22 bra 	$L__BB3_4;
$L__BB3_41:
	shr.u64 	%rd7, %rd17, 2;
	add.s32 	%r312, %r312, 1;
	setp.gt.u64 	%p23, %rd17, 3;
	mov.u64 	%rd17, %rd7;
	@%p23 bra 	$L__BB3_2;
$L__BB3_42:
	mov.b32 	%r311, 0;
	st.global.v2.u32 	[%rd2+24], {%r311, %r311};
	st.global.u32 	[%rd2+32], %r311;
	mov.b64 	%rd16, 0;
	st.global.u64 	[%rd2+40], %rd16;
	ret;

}


// ===== COMPILED SASS (sm_100) =====

	.target	sm_100

	.elftype	@"ET_EXEC"


//--------------------- .note.nv.tkinfo           --------------------------
	.section	.note.nv.tkinfo,"",@"SHT_NOTE"
	.sectionflags	@"SHF_NOTE_NV_TKINFO"
	.tkinfo
        /*0018*/ 	.word	0x00000002
        /*0030*/ 	.string	""
        /*0030*/ 	.string	"ptxas"
        /*0030*/ 	.string	"Cuda compilation tools, release 13.0, V13.0.88"
        /*0030*/ 	.string	"Build cuda_13.0.r13.0/compiler.36424714_0"
        /*0030*/ 	.string	"-arch sm_100 -m 64 "



//--------------------- .note.nv.cuinfo           --------------------------
	.section	.note.nv.cuinfo,"",@"SHT_NOTE"
	.sectionflags	@"SHF_NOTE_NV_CUINFO"
        /*0018*/ 	.short	0x0002
        /*001a*/ 	.short	0x0064
        /*001c*/ 	.short	0x0082
	.zero		2


//--------------------- .nv.info                  --------------------------
	.section	.nv.info,"",@"SHT_CUDA_INFO"
	.align	4


	//----- nvinfo : EIATTR_REGCOUNT
	.align		4
        /*0000*/ 	.byte	0x04, 0x2f
        /*0002*/ 	.short	(.L_10 - .L_9)
	.align		4
.L_9:
        /*0004*/ 	.word	index@(_Z21initialize_populationPiP17curandStateXORWOW)
        /*0008*/ 	.word	0x0000001a


	//----- nvinfo : EIATTR_FRAME_SIZE
	.align		4
.L_10:
        /*000c*/ 	.byte	0x04, 0x11
        /*000e*/ 	.short	(.L_12 - .L_11)
	.align		4
.L_11:
        /*0010*/ 	.word	index@(_Z21initialize_populationPiP17curandStateXORWOW)
        /*0014*/ 	.word	0x00000000


	//----- nvinfo : EIATTR_REGCOUNT
	.align		4
.L_12:
        /*0018*/ 	.byte	0x04, 0x2f
        /*001a*/ 	.short	(.L_14 - .L_13)
	.align		4
.L_13:
        /*001c*/ 	.word	index@(_Z16evaluate_fitnessPiPf)
        /*0020*/ 	.word	0x0000000c


	//----- nvinfo : EIATTR_FRAME_SIZE
	.align		4
.L_14:
        /*0024*/ 	.byte	0x04, 0x11
        /*0026*/ 	.short	(.L_16 - .L_15)
	.align		4
.L_15:
        /*0028*/ 	.word	index@(_Z16evaluate_fitnessPiPf)
        /*002c*/ 	.word	0x00000000


	//----- nvinfo : EIATTR_REGCOUNT
	.align		4
.L_16:
        /*0030*/ 	.byte	0x04, 0x2f
        /*0032*/ 	.short	(.L_18 - .L_17)
	.align		4
.L_17:
        /*0034*/ 	.word	index@(_Z6mutatePiP17curandStateXORWOW)
        /*0038*/ 	.word	0x0000001a


	//----- nvinfo : EIATTR_FRAME_SIZE
	.align		4
.L_18:
        /*003c*/ 	.byte	0x04, 0x11
        /*003e*/ 	.short	(.L_20 - .L_19)
	.align		4
.L_19:
        /*0040*/ 	.word	index@(_Z6mutatePiP17curandStateXORWOW)
        /*0044*/ 	.word	0x00000000


	//----- nvinfo : EIATTR_REGCOUNT
	.align		4
.L_20:
        /*0048*/ 	.byte	0x04, 0x2f
        /*004a*/ 	.short	(.L_22 - .L_21)
	.align		4
.L_21:
        /*004c*/ 	.word	index@(_Z12setup_curandP17curandStateXORWOW)
        /*0050*/ 	.word	0x0000001f


	//----- nvinfo : EIATTR_FRAME_SIZE
	.align		4
.L_22:
        /*0054*/ 	.byte	0x04, 0x11
        /*0056*/ 	.short	(.L_24 - .L_23)
	.align		4
.L_23:
        /*0058*/ 	.word	index@(_Z12setup_curandP17curandStateXORWOW)
        /*005c*/ 	.word	0x00000000


	//----- nvinfo : EIATTR_MIN_STACK_SIZE
	.align		4
.L_24:
        /*0060*/ 	.byte	0x04, 0x12
        /*0062*/ 	.short	(.L_26 - .L_25)
	.align		4
.L_25:
        /*0064*/ 	.word	index@(_Z12setup_curandP17curandStateXORWOW)
        /*0068*/ 	.word	0x00000000


	//----- nvinfo : EIATTR_MIN_STACK_SIZE
	.align		4
.L_26:
        /*006c*/ 	.byte	0x04, 0x12
        /*006e*/ 	.short	(.L_28 - .L_27)
	.align		4
.L_27:
        /*0070*/ 	.word	index@(_Z6mutatePiP17curandStateXORWOW)
        /*0074*/ 	.word	0x00000000


	//----- nvinfo : EIATTR_MIN_STACK_SIZE
	.align		4
.L_28:
        /*0078*/ 	.byte	0x04, 0x12
        /*007a*/ 	.short	(.L_30 - .L_29)
	.align		4
.L_29:
        /*007c*/ 	.word	index@(_Z16evaluate_fitnessPiPf)
        /*0080*/ 	.word	0x00000000


	//----- nvinfo : EIATTR_MIN_STACK_SIZE
	.align		4
.L_30:
        /*0084*/ 	.byte	0x04, 0x12
        /*0086*/ 	.short	(.L_32 - .L_31)
	.align		4
.L_31:
        /*0088*/ 	.word	index@(_Z21initialize_populationPiP17curandStateXORWOW)
        /*008c*/ 	.word	0x00000000
.L_32:


//--------------------- .nv.compat                --------------------------
	.section	.nv.compat,"",@"SHT_CUDA_COMPAT_INFO"
	.align	4
        /*0000*/ 	.byte	0x02, 0x09, 0x00, 0x00, 0x02, 0x02, 0x01, 0x00, 0x02, 0x05, 0x05, 0x00, 0x03, 0x07, 0x01, 0x01
        /*0010*/ 	.byte	0x02, 0x03, 0x00, 0x00, 0x02, 0x06, 0x01, 0x00, 0x04, 0x0b, 0x08, 0x00, 0x01, 0x00, 0x00, 0x00
        /*0020*/ 	.byte	0x00, 0x00, 0x00, 0x00


//--------------------- .nv.info._Z12setup_curandP17curandStateXORWOW --------------------------
	.section	.nv.info._Z12setup_curandP17curandStateXORWOW,"",@"SHT_CUDA_INFO"
	.sectionflags	@""
	.align	4


	//----- nvinfo : EIATTR_CUDA_API_VERSION
	.align		4
        /*0000*/ 	.byte	0x04, 0x37
        /*0002*/ 	.short	(.L_34 - .L_33)
.L_33:
        /*0004*/ 	.word	0x00000082


	//----- nvinfo : EIATTR_KPARAM_INFO
	.align		4
.L_34:
        /*0008*/ 	.byte	0x04, 0x17
        /*000a*/ 	.short	(.L_36 - .L_35)
.L_35:
        /*000c*/ 	.word	0x00000000
        /*0010*/ 	.short	0x0000
        /*0012*/ 	.short	0x0000
        /*0014*/ 	.byte	0x00, 0xf5, 0x21, 0x00


	//----- nvinfo : EIATTR_SPARSE_MMA_MASK
	.align		4
.L_36:
        /*0018*/ 	.byte	0x03, 0x50
        /*001a*/ 	.short	0x0000


	//----- nvinfo : EIATTR_MAXREG_COUNT
	.align		4
        /*001c*/ 	.byte	0x03, 0x1b
        /*001e*/ 	.short	0x00ff


	//----- nvinfo : EIATTR_MERCURY_ISA_VERSION
	.align		4
        /*0020*/ 	.byte	0x03, 0x5f
        /*0022*/ 	.short	0x0101


	//----- nvinfo : EIATTR_VRC_CTA_INIT_COUNT
	.align		4
        /*0024*/ 	.byte	0x02, 0x4a
	.zero		1
	.zero		1


	//----- nvinfo : EIATTR_EXIT_INSTR_OFFSETS
	.align		4
        /*0028*/ 	.byte	0x04, 0x1c
        /*002a*/ 	.short	(.L_38 - .L_37)


	//   ....[0]....
.L_37:
        /*002c*/ 	.word	0x00000e80


	//----- nvinfo : EIATTR_CRS_STACK_SIZE
	.align		4
.L_38:
        /*0030*/ 	.byte	0x04, 0x1e
        /*0032*/ 	.short	(.L_40 - .L_39)
.L_39:
        /*0034*/ 	.word	0x00000000


	//----- nvinfo : EIATTR_CBANK_PARAM_SIZE
	.align		4
.L_40:
        /*0038*/ 	.byte	0x03, 0x19
        /*003a*/ 	.short	0x0008


	//----- nvinfo : EIATTR_PARAM_CBANK
	.align		4
        /*003c*/ 	.byte	0x04, 0x0a
        /*003e*/ 	.short	(.L_42 - .L_41)
	.align		4
.L_41:
        /*0040*/ 	.word	index@(.nv.constant0._Z12setup_curandP17curandStateXORWOW)
        /*0044*/ 	.short	0x0380
        /*0046*/ 	.short	0x0008


	//----- nvinfo : EIATTR_SW_WAR
	.align		4
.L_42:
        /*0048*/ 	.byte	0x04, 0x36
        /*004a*/ 	.short	(.L_44 - .L_43)
.L_43:
        /*004c*/ 	.word	0x00000008
.L_44:


//--------------------- .nv.info._Z6mutatePiP17curandStateXORWOW --------------------------
	.section	.nv.info._Z6mutatePiP17curandStateXORWOW,"",@"SHT_CUDA_INFO"
	.sectionflags	@""
	.align	4


	//----- nvinfo : EIATTR_CUDA_API_VERSION
	.align		4
        /*0000*/ 	.byte	0x04, 0x37
        /*0002*/ 	.short	(.L_46 - .L_45)
.L_45:
        /*0004*/ 	.word	0x00000082


	//----- nvinfo : EIATTR_KPARAM_INFO
	.align		4
.L_46:
        /*0008*/ 	.byte	0x04, 0x17
        /*000a*/ 	.short	(.L_48 - .L_47)
.L_47:
        /*000c*/ 	.word	0x00000000
        /*0010*/ 	.short	0x0001
        /*0012*/ 	.short	0x0008
        /*0014*/ 	.byte	0x00, 0xf5, 0x21, 0x00


	//----- nvinfo : EIATTR_KPARAM_INFO
	.align		4
.L_48:
        /*0018*/ 	.byte	0x04, 0x17
        /*001a*/ 	.short	(.L_50 - .L_49)
.L_49:
        /*001c*/ 	.word	0x00000000
        /*0020*/ 	.short	0x0000
        /*0022*/ 	.short	0x0000
        /*0024*/ 	.byte	0x00, 0xf5, 0x21, 0x00


	//----- nvinfo : EIATTR_SPARSE_MMA_MASK
	.align		4
.L_50:
        /*0028*/ 	.byte	0x03, 0x50
        /*002a*/ 	.short	0x0000


	//----- nvinfo : EIATTR_MAXREG_COUNT
	.align		4
        /*002c*/ 	.byte	0x03, 0x1b
        /*002e*/ 	.short	0x00ff


	//----- nvinfo : EIATTR_MERCURY_ISA_VERSION
	.align		4
        /*0030*/ 	.byte	0x03, 0x5f
        /*0032*/ 	.short	0x0101


	//----- nvinfo : EIATTR_VRC_CTA_INIT_COUNT
	.align		4
        /*0034*/ 	.byte	0x02, 0x4a
	.zero		1
	.zero		1


	//----- nvinfo : EIATTR_EXIT_INSTR_OFFSETS
	.align		4
        /*0038*/ 	.byte	0x04, 0x1c
        /*003a*/ 	.short	(.L_52 - .L_51)


	//   ....[0]....
.L_51:
        /*003c*/ 	.word	0x00000060


	//   ....[1]....
        /*0040*/ 	.word	0x000003e0


	//----- nvinfo : EIATTR_CBANK_PARAM_SIZE
	.align		4
.L_52:
        /*0044*/ 	.byte	0x03, 0x19
        /*0046*/ 	.short	0x0010


	//----- nvinfo : EIATTR_PARAM_CBANK
	.align		4
        /*0048*/ 	.byte	0x04, 0x0a
        /*004a*/ 	.short	(.L_54 - .L_53)
	.align		4
.L_53:
        /*004c*/ 	.word	index@(.nv.constant0._Z6mutatePiP17curandStateXORWOW)
        /*0050*/ 	.short	0x0380
        /*0052*/ 	.short	0x0010


	//----- nvinfo : EIATTR_SW_WAR
	.align		4
.L_54:
        /*0054*/ 	.byte	0x04, 0x36
        /*0056*/ 	.short	(.L_56 - .L_55)
.L_55:
        /*0058*/ 	.word	0x00000008
.L_56:


//--------------------- .nv.info._Z16evaluate_fitnessPiPf --------------------------
	.section	.nv.info._Z16evaluate_fitnessPiPf,"",@"SHT_CUDA_INFO"
	.sectionflags	@""
	.align	4


	//----- nvinfo : EIATTR_CUDA_API_VERSION
	.align		4
        /*0000*/ 	.byte	0x04, 0x37
        /*0002*/ 	.short	(.L_58 - .L_57)
.L_57:
        /*0004*/ 	.word	0x00000082


	//----- nvinfo : EIATTR_KPARAM_INFO
	.align		4
.L_58:
        /*0008*/ 	.byte	0x04, 0x17
        /*000a*/ 	.short	(.L_60 - .L_59)
.L_59:
        /*000c*/ 	.word	0x00000000
        /*0010*/ 	.short	0x0001
        /*0012*/ 	.short	0x0008
        /*0014*/ 	.byte	0x00, 0xf5, 0x21, 0x00


	//----- nvinfo : EIATTR_KPARAM_INFO
	.align		4
.L_60:
        /*0018*/ 	.byte	0x04, 0x17
        /*001a*/ 	.short	(.L_62 - .L_61)
.L_61:
        /*001c*/ 	.word	0x00000000
        /*0020*/ 	.short	0x0000
        /*0022*/ 	.short	0x0000
        /*0024*/ 	.byte	0x00, 0xf5, 0x21, 0x00


	//----- nvinfo : EIATTR_SPARSE_MMA_MASK
	.align		4
.L_62:
        /*0028*/ 	.byte	0x03, 0x50
        /*002a*/ 	.short	0x0000


	//----- nvinfo : EIATTR_MAXREG_COUNT
	.align		4
        /*002c*/ 	.byte	0x03, 0x1b
        /*002e*/ 	.short	0x00ff


	//----- nvinfo : EIATTR_MERCURY_ISA_VERSION
	.align		4
        /*0030*/ 	.byte	0x03, 0x5f
        /*0032*/ 	.short	0x0101


	//----- nvinfo : EIATTR_VRC_CTA_INIT_COUNT
	.align		4
        /*0034*/ 	.byte	0x02, 0x4a
	.zero		1
	.zero		1


	//----- nvinfo : EIATTR_EXIT_INSTR_OFFSETS
	.align		4
        /*0038*/ 	.byte	0x04, 0x1c
        /*003a*/ 	.short	(.L_64 - .L_63)


	//   ....[0]....
.L_63:
        /*003c*/ 	.word	0x00000060


	//   ....[1]....
        /*0040*/ 	.word	0x00000110


	//----- nvinfo : EIATTR_CBANK_PARAM_SIZE
	.align		4
.L_64:
        /*0044*/ 	.byte	0x03, 0x19
        /*0046*/ 	.short	0x0010


	//----- nvinfo : EIATTR_PARAM_CBANK
	.align		4
        /*0048*/ 	.byte	0x04, 0x0a
        /*004a*/ 	.short	(.L_66 - .L_65)
	.align		4
.L_65:
        /*004c*/ 	.word	index@(.nv.constant0._Z16evaluate_fitnessPiPf)
        /*0050*/ 	.short	0x0380
        /*0052*/ 	.short	0x0010


	//----- nvinfo : EIATTR_SW_WAR
	.align		4
.L_66:
        /*0054*/ 	.byte	0x04, 0x36
        /*0056*/ 	.short	(.L_68 - .L_67)
.L_67:
        /*0058*/ 	.word	0x00000008
.L_68:


//--------------------- .nv.info._Z21initialize_populationPiP17curandStateXORWOW --------------------------
	.section	.nv.info._Z21initialize_populationPiP17curandStateXORWOW,"",@"SHT_CUDA_INFO"
	.sectionflags	@""
	.align	4


	//----- nvinfo : EIATTR_CUDA_API_VERSION
	.align		4
        /*0000*/ 	.byte	0x04, 0x37
        /*0002*/ 	.short	(.L_70 - .L_69)
.L_69:
        /*0004*/ 	.word	0x00000082


	//----- nvinfo : EIATTR_KPARAM_INFO
	.align		4
.L_70:
        /*0008*/ 	.byte	0x04, 0x17
        /*000a*/ 	.short	(.L_72 - .L_71)
.L_71:
        /*000c*/ 	.word	0x00000000
        /*0010*/ 	.short	0x0001
        /*0012*/ 	.short	0x0008
        /*0014*/ 	.byte	0x00, 0xf5, 0x21, 0x00


	//----- nvinfo : EIATTR_KPARAM_INFO
	.align		4
.L_72:
        /*0018*/ 	.byte	0x04, 0x17
        /*001a*/ 	.short	(.L_74 - .L_73)
.L_73:
        /*001c*/ 	.word	0x00000000
        /*0020*/ 	.short	0x0000
        /*0022*/ 	.short	0x0000
        /*0024*/ 	.byte	0x00, 0xf5, 0x21, 0x00


	//----- nvinfo : EIATTR_SPARSE_MMA_MASK
	.align		4
.L_74:
        /*0028*/ 	.byte	0x03, 0x50
        /*002a*/ 	.short	0x0000


	//----- nvinfo : EIATTR_MAXREG_COUNT
	.align		4
        /*002c*/ 	.byte	0x03, 0x1b
        /*002e*/ 	.short	0x00ff


	//----- nvinfo : EIATTR_MERCURY_ISA_VERSION
	.align		4
        /*0030*/ 	.byte	0x03, 0x5f
        /*0032*/ 	.short	0x0101


	//----- nvinfo : EIATTR_VRC_CTA_INIT_COUNT
	.align		4
        /*0034*/ 	.byte	0x02, 0x4a
	.zero		1
	.zero		1


	//----- nvinfo : EIATTR_EXIT_INSTR_OFFSETS
	.align		4
        /*0038*/ 	.byte	0x04, 0x1c
        /*003a*/ 	.short	(.L_76 - .L_75)


	//   ....[0]....
.L_75:
        /*003c*/ 	.word	0x00000060


	//   ....[1]....
        /*0040*/ 	.word	0x00000260


	//----- nvinfo : EIATTR_CBANK_PARAM_SIZE
	.align		4
.L_76:
        /*0044*/ 	.byte	0x03, 0x19
        /*0046*/ 	.short	0x0010


	//----- nvinfo : EIATTR_PARAM_CBANK
	.align		4
        /*0048*/ 	.byte	0x04, 0x0a
        /*004a*/ 	.short	(.L_78 - .L_77)
	.align		4
.L_77:
        /*004c*/ 	.word	index@(.nv.constant0._Z21initialize_populationPiP17curandStateXORWOW)
        /*0050*/ 	.short	0x0380
        /*0052*/ 	.short	0x0010


	//----- nvinfo : EIATTR_SW_WAR
	.align		4
.L_78:
        /*0054*/ 	.byte	0x04, 0x36
        /*0056*/ 	.short	(.L_80 - .L_79)
.L_79:
        /*0058*/ 	.word	0x00000008
.L_80:


//--------------------- .nv.callgraph             --------------------------
	.section	.nv.callgraph,"",@"SHT_CUDA_CALLGRAPH"
	.align	4
	.sectionentsize	8
	.align		4
        /*0000*/ 	.word	0x00000000
	.align		4
        /*0004*/ 	.word	0xffffffff
	.align		4
        /*0008*/ 	.word	0x00000000
	.align		4
        /*000c*/ 	.word	0xfffffffe
	.align		4
        /*0010*/ 	.word	0x00000000
	.align		4
        /*0014*/ 	.word	0xfffffffd
	.align		4
        /*0018*/ 	.word	0x00000000
	.align		4
        /*001c*/ 	.word	0xfffffffc


//--------------------- .nv.constant4             --------------------------
	.section	.nv.constant4,"a",@progbits
	.align	8
	.align		8
.nv.constant4:
        /*0000*/ 	.dword	precalc_xorwow_matrix
	.align		8
        /*0008*/ 	.dword	precalc_xorwow_offset_matrix
	.align		8
        /*0010*/ 	.dword	mrg32k3aM1
	.align		8
        /*0018*/ 	.dword	mrg32k3aM2
	.align		8
        /*0020*/ 	.dword	mrg32k3aM1SubSeq
	.align		8
        /*0028*/ 	.dword	mrg32k3aM2SubSeq
	.align		8
        /*0030*/ 	.dword	mrg32k3aM1Seq
	.align		8
        /*0038*/ 	.dword	mrg32k3aM2Seq


//--------------------- .nv.constant3             --------------------------
	.section	.nv.constant3,"a",@progbits
	.align	8
.nv.constant3:
	.type		__cr_lgamma_table,@object
	.size		__cr_lgamma_table,(.L_8 - __cr_lgamma_table)
__cr_lgamma_table:
        /*0000*/ 	.byte	0x00, 0x00, 0x00, 0x00, 0x00, 0x00, 0x00, 0x00, 0x00, 0x00, 0x00, 0x00, 0x00, 0x00, 0x00, 0x00
        /*0010*/ 	.byte	0xef, 0x39, 0xfa, 0xfe, 0x42, 0x2e, 0xe6, 0x3f, 0x02, 0x20, 0x2a, 0xfa, 0x0b, 0xab, 0xfc, 0x3f
        /*0020*/ 	.byte	0xf9, 0x2c, 0x92, 0x7c, 0xa7, 0x6c, 0x09, 0x40, 0xc9, 0x79, 0x44, 0x3c, 0x64, 0x26, 0x13, 0x40
        /*0030*/ 	.byte	0xca, 0x01, 0xcf, 0x3a, 0x27, 0x51, 0x1a, 0x40, 0x30, 0xcc, 0x2d, 0xf3, 0xe1, 0x0c, 0x21, 0x40
        /*0040*/ 	.byte	0x0d, 0xb7, 0xfc, 0x82, 0x8e, 0x35, 0x25, 0x40
.L_8:


//--------------------- .text._Z12setup_curandP17curandStateXORWOW --------------------------
	.section	.text._Z12setup_curandP17curandStateXORWOW,"ax",@progbits
	.align	128
        .global         _Z12setup_curandP17curandStateXORWOW
        .type           _Z12setup_curandP17curandStateXORWOW,@function
        .size           _Z12setup_curandP17curandStateXORWOW,(.L_x_12 - _Z12setup_curandP17curandStateXORWOW)
        .other          _Z12setup_curandP17curandStateXORWOW,@"STO_CUDA_ENTRY STV_DEFAULT"
_Z12setup_curandP17curandStateXORWOW:
.text._Z12setup_curandP17curandStateXORWOW:
[----:B------:R-:W-:Y:S01]  /*0000*/  LDC R1, c[0x0][0x37c] ;  /* 0x0000df00ff017b82 */ /* 0x000fe20000000800 */
[----:B------:R-:W0:Y:S07]  /*0010*/  S2R R0, SR_TID.X ;  /* 0x0000000000007919 */ /* 0x000e2e0000002100 */
[----:B------:R-:W0:Y:S01]  /*0020*/  S2UR UR6, SR_CTAID.X ;  /* 0x00000000000679c3 */ /* 0x000e220000002500 */
[----:B------:R-:W1:Y:S01]  /*0030*/  LDCU.64 UR4, c[0x0][0x358] ;  /* 0x00006b00ff0477ac */ /* 0x000e620008000a00 */
[----:B------:R-:W-:Y:S01]  /*0040*/  IMAD.MOV.U32 R2, RZ, RZ, 0x3198c20f ;  /* 0x3198c20fff027424 */ /* 0x000fe200078e00ff */
[----:B------:R-:W-:Y:S01]  /*0050*/  BSSY.RECONVERGENT B0, `(.L_x_0) ;  /* 0x00000df000007945 */ /* 0x000fe20003800200 */
[----:B------:R-:W-:-:S02]  /*0060*/  IMAD.MOV.U32 R3, RZ, RZ, 0x5efdb30c ;  /* 0x5efdb30cff037424 */ /* 0x000fc400078e00ff */
[----:B------:R-:W-:Y:S02]  /*0070*/  IMAD.MOV.U32 R4, RZ, RZ, 0x423bb012 ;  /* 0x423bb012ff047424 */ /* 0x000fe400078e00ff */
[----:B------:R-:W0:Y:S01]  /*0080*/  LDC R13, c[0x0][0x360] ;  /* 0x0000d800ff0d7b82 */ /* 0x000e220000000800 */
[----:B------:R-:W-:Y:S02]  /*0090*/  IMAD.MOV.U32 R5, RZ, RZ, -0x75bd8fc ;  /* 0xf8a42704ff057424 */ /* 0x000fe400078e00ff */
[----:B------:R-:W-:Y:S02]  /*00a0*/  IMAD.MOV.U32 R8, RZ, RZ, -0x23270784 ;  /* 0xdcd8f87cff087424 */ /* 0x000fe400078e00ff */
[----:B------:R-:W-:-:S03]  /*00b0*/  IMAD.MOV.U32 R9, RZ, RZ, 0x57fa2510 ;  /* 0x57fa2510ff097424 */ /* 0x000fc600078e00ff */
[----:B------:R-:W2:Y:S01]  /*00c0*/  LDC.64 R6, c[0x0][0x380] ;  /* 0x0000e000ff067b82 */ /* 0x000ea20000000a00 */
[----:B0-----:R-:W-:-:S05]  /*00d0*/  IMAD R13, R13, UR6, R0 ;  /* 0x000000060d0d7c24 */ /* 0x001fca000f8e0200 */
[C---:B------:R-:W-:Y:S01]  /*00e0*/  ISETP.NE.AND P0, PT, R13.reuse, RZ, PT ;  /* 0x000000ff0d00720c */ /* 0x040fe20003f05270 */
[----:B--2---:R-:W-:-:S05]  /*00f0*/  IMAD.WIDE R6, R13, 0x30, R6 ;  /* 0x000000300d067825 */ /* 0x004fca00078e0206 */
[----:B-1----:R0:W-:Y:S04]  /*0100*/  STG.E.64 desc[UR4][R6.64], R2 ;  /* 0x0000000206007986 */ /* 0x0021e8000c101b04 */
[----:B------:R0:W-:Y:S04]  /*0110*/  STG.E.64 desc[UR4][R6.64+0x8], R4 ;  /* 0x0000080406007986 */ /* 0x0001e8000c101b04 */
[----:B------:R0:W-:Y:S01]  /*0120*/  STG.E.64 desc[UR4][R6.64+0x10], R8 ;  /* 0x0000100806007986 */ /* 0x0001e2000c101b04 */
[----:B------:R-:W-:Y:S05]  /*0130*/  @!P0 BRA `(.L_x_1) ;  /* 0x0000000c00408947 */ /* 0x000fea0003800000 */
[----:B------:R-:W-:Y:S01]  /*0140*/  SHF.R.S32.HI R0, RZ, 0x1f, R13 ;  /* 0x0000001fff007819 */ /* 0x000fe2000001140d */
[----:B------:R-:W-:-:S07]  /*0150*/  IMAD.MOV.U32 R12, RZ, RZ, RZ ;  /* 0x000000ffff0c7224 */ /* 0x000fce00078e00ff */
.L_x_7:
[----:B0-----:R-:W-:Y:S01]  /*0160*/  LOP3.LUT R2, R13, 0x3, RZ, 0xc0, !PT ;  /* 0x000000030d027812 */ /* 0x001fe200078ec0ff */
[----:B------:R-:W-:Y:S03]  /*0170*/  BSSY.RECONVERGENT B1, `(.L_x_2) ;  /* 0x00000c6000017945 */ /* 0x000fe60003800200 */
[----:B------:R-:W-:-:S04]  /*0180*/  ISETP.NE.U32.AND P0, PT, R2, RZ, PT ;  /* 0x000000ff0200720c */ /* 0x000fc80003f05070 */
[----:B------:R-:W-:-:S13]  /*0190*/  ISETP.NE.AND.EX P0, PT, RZ, RZ, PT, P0 ;  /* 0x000000ffff00720c */ /* 0x000fda0003f05300 */
[----:B------:R-:W-:Y:S05]  /*01a0*/  @!P0 BRA `(.L_x_3) ;  /* 0x0000000c00088947 */ /* 0x000fea0003800000 */
[----:B------:R-:W0:Y:S01]  /*01b0*/  LDC.64 R8, c[0x4][RZ] ;  /* 0x01000000ff087b82 */ /* 0x000e220000000a00 */
[----:B------:R-:W-:Y:S02]  /*01c0*/  IMAD.MOV.U32 R14, RZ, RZ, RZ ;  /* 0x000000ffff0e7224 */ /* 0x000fe400078e00ff */
[----:B0-----:R-:W-:-:S07]  /*01d0*/  IMAD.WIDE.U32 R8, R12, 0xc80, R8 ;  /* 0x00000c800c087825 */ /* 0x001fce00078e0008 */
.L_x_6:
[----:B0-----:R-:W-:Y:S01]  /*01e0*/  IMAD.MOV.U32 R15, RZ, RZ, RZ ;  /* 0x000000ffff0f7224 */ /* 0x001fe200078e00ff */
[----:B------:R-:W-:Y:S01]  /*01f0*/  CS2R R2, SRZ ;  /* 0x0000000000027805 */ /* 0x000fe2000001ff00 */
[----:B------:R-:W-:Y:S01]  /*0200*/  IMAD.MOV.U32 R17, RZ, RZ, RZ ;  /* 0x000000ffff117224 */ /* 0x000fe200078e00ff */
[----:B------:R-:W-:-:S07]  /*0210*/  CS2R R4, SRZ ;  /* 0x0000000000047805 */ /* 0x000fce000001ff00 */
.L_x_5:
[----:B------:R-:W-:-:S05]  /*0220*/  IMAD.WIDE.U32 R10, R17, 0x4, R6 ;  /* 0x00000004110a7825 */ /* 0x000fca00078e0006 */
[----:B------:R0:W5:Y:S01]  /*0230*/  LDG.E R16, desc[UR4][R10.64+0x4] ;  /* 0x000004040a107981 */ /* 0x000162000c1e1900 */
[----:B------:R-:W-:-:S07]  /*0240*/  IMAD.MOV.U32 R19, RZ, RZ, RZ ;  /* 0x000000ffff137224 */ /* 0x000fce00078e00ff */
.L_x_4:
[----:B-----5:R-:W-:Y:S01]  /*0250*/  SHF.R.U32.HI R24, RZ, R19, R16 ;  /* 0x00000013ff187219 */ /* 0x020fe20000011610 */
[----:B0-----:R-:W-:-:S03]  /*0260*/  IMAD.SHL.U32 R10, R17, 0x20, RZ ;  /* 0x00000020110a7824 */ /* 0x001fc600078e00ff */
[----:B------:R-:W-:Y:S01]  /*0270*/  LOP3.LUT R11, R24, 0x1, RZ, 0xc0, !PT ;  /* 0x00000001180b7812 */ /* 0x000fe200078ec0ff */
[----:B------:R-:W-:-:S03]  /*0280*/  IMAD.IADD R10, R10, 0x1, R19 ;  /* 0x000000010a0a7824 */ /* 0x000fc600078e0213 */
[----:B------:R-:W-:Y:S01]  /*0290*/  ISETP.NE.U32.AND P0, PT, R11, 0x1, PT ;  /* 0x000000010b00780c */ /* 0x000fe20003f05070 */
[----:B------:R-:W-:-:S03]  /*02a0*/  IMAD R11, R10, 0x5, RZ ;  /* 0x000000050a0b7824 */ /* 0x000fc600078e02ff */
[----:B------:R-:W-:Y:S01]  /*02b0*/  R2P PR, R24, 0x7e ;  /* 0x0000007e18007804 */ /* 0x000fe20000000000 */
[----:B------:R-:W-:-:S08]  /*02c0*/  IMAD.WIDE.U32 R10, R11, 0x4, R8 ;  /* 0x000000040b0a7825 */ /* 0x000fd000078e0008 */
[----:B------:R-:W2:Y:S04]  /*02d0*/  @!P0 LDG.E R18, desc[UR4][R10.64] ;  /* 0x000000040a128981 */ /* 0x000ea8000c1e1900 */
[----:B------:R-:W3:Y:S04]  /*02e0*/  @!P0 LDG.E R20, desc[UR4][R10.64+0x10] ;  /* 0x000010040a148981 */ /* 0x000ee8000c1e1900 */
[----:B------:R-:W4:Y:S04]  /*02f0*/  @P1 LDG.E R22, desc[UR4][R10.64+0x14] ;  /* 0x000014040a161981 */ /* 0x000f28000c1e1900 */
[----:B------:R-:W4:Y:S04]  /*0300*/  @P2 LDG.E R26, desc[UR4][R10.64+0x28] ;  /* 0x000028040a1a2981 */ /* 0x000f28000c1e1900 */
[----:B------:R-:W4:Y:S04]  /*0310*/  @!P0 LDG.E R21, desc[UR4][R10.64+0x4] ;  /* 0x000004040a158981 */ /* 0x000f28000c1e1900 */
[----:B------:R-:W4:Y:S04]  /*0320*/  @!P0 LDG.E R23, desc[UR4][R10.64+0xc] ;  /* 0x00000c040a178981 */ /* 0x000f28000c1e1900 */
[----:B------:R-:W4:Y:S04]  /*0330*/  @P1 LDG.E R25, desc[UR4][R10.64+0x18] ;  /* 0x000018040a191981 */ /* 0x000f28000c1e1900 */
[----:B------:R-:W4:Y:S04]  /*0340*/  @P3 LDG.E R28, desc[UR4][R10.64+0x3c] ;  /* 0x00003c040a1c3981 */ /* 0x000f28000c1e1900 */
[----:B------:R-:W4:Y:S01]  /*0350*/  @P6 LDG.E R27, desc[UR4][R10.64+0x7c] ;  /* 0x00007c040a1b6981 */ /* 0x000f22000c1e1900 */
[----:B--2---:R-:W-:-:S03]  /*0360*/  @!P0 LOP3.LUT R15, R15, R18, RZ, 0x3c, !PT ;  /* 0x000000120f0f8212 */ /* 0x004fc600078e3cff */
[----:B------:R-:W2:Y:S01]  /*0370*/  @!P0 LDG.E R18, desc[UR4][R10.64+0x8] ;  /* 0x000008040a128981 */ /* 0x000ea2000c1e1900 */
[----:B---3--:R-:W-:-:S03]  /*0380*/  @!P0 LOP3.LUT R3, R3, R20, RZ, 0x3c, !PT ;  /* 0x0000001403038212 */ /* 0x008fc600078e3cff */
[----:B------:R-:W3:Y:S01]  /*0390*/  @P1 LDG.E R20, desc[UR4][R10.64+0x24] ;  /* 0x000024040a141981 */ /* 0x000ee2000c1e1900 */
[----:B----4-:R-:W-:-:S03]  /*03a0*/  @P1 LOP3.LUT R15, R15, R22, RZ, 0x3c, !PT ;  /* 0x000000160f0f1212 */ /* 0x010fc600078e3cff */
[----:B------:R-:W4:Y:S01]  /*03b0*/  @P2 LDG.E R22, desc[UR4][R10.64+0x38] ;  /* 0x000038040a162981 */ /* 0x000f22000c1e1900 */
[----:B------:R-:W-:-:S03]  /*03c0*/  @P2 LOP3.LUT R15, R15, R26, RZ, 0x3c, !PT ;  /* 0x0000001a0f0f2212 */ /* 0x000fc600078e3cff */
[----:B------:R-:W4:Y:S01]  /*03d0*/  @P4 LDG.E R26, desc[UR4][R10.64+0x50] ;  /* 0x000050040a1a4981 */ /* 0x000f22000c1e1900 */
[----:B------:R-:W-:-:S03]  /*03e0*/  @!P0 LOP3.LUT R4, R4, R21, RZ, 0x3c, !PT ;  /* 0x0000001504048212 */ /* 0x000fc600078e3cff */
[----:B------:R-:W4:Y:S01]  /*03f0*/  @P1 LDG.E R21, desc[UR4][R10.64+0x20] ;  /* 0x000020040a151981 */ /* 0x000f22000c1e1900 */
[----:B------:R-:W-:-:S03]  /*0400*/  @!P0 LOP3.LUT R2, R2, R23, RZ, 0x3c, !PT ;  /* 0x0000001702028212 */ /* 0x000fc600078e3cff */
[----:B------:R-:W4:Y:S01]  /*0410*/  @P2 LDG.E R23, desc[UR4][R10.64+0x2c] ;  /* 0x00002c040a172981 */ /* 0x000f22000c1e1900 */
[----:B------:R-:W-:-:S03]  /*0420*/  @P1 LOP3.LUT R4, R4, R25, RZ, 0x3c, !PT ;  /* 0x0000001904041212 */ /* 0x000fc600078e3cff */
[----:B------:R-:W4:Y:S01]  /*0430*/  @P2 LDG.E R25, desc[UR4][R10.64+0x34] ;  /* 0x000034040a192981 */ /* 0x000f22000c1e1900 */
[----:B--2---:R-:W-:-:S03]  /*0440*/  @!P0 LOP3.LUT R5, R5, R18, RZ, 0x3c, !PT ;  /* 0x0000001205058212 */ /* 0x004fc600078e3cff */
[----:B------:R-:W2:Y:S01]  /*0450*/  @P1 LDG.E R18, desc[UR4][R10.64+0x1c] ;  /* 0x00001c040a121981 */ /* 0x000ea2000c1e1900 */
[----:B---3--:R-:W-:-:S03]  /*0460*/  @P1 LOP3.LUT R3, R3, R20, RZ, 0x3c, !PT ;  /* 0x0000001403031212 */ /* 0x008fc600078e3cff */
[----:B------:R-:W3:Y:S01]  /*0470*/  @P2 LDG.E R20, desc[UR4][R10.64+0x30] ;  /* 0x000030040a142981 */ /* 0x000ee2000c1e1900 */
[----:B----4-:R-:W-:-:S03]  /*0480*/  @P2 LOP3.LUT R3, R3, R22, RZ, 0x3c, !PT ;  /* 0x0000001603032212 */ /* 0x010fc600078e3cff */
[----:B------:R-:W4:Y:S01]  /*0490*/  @P3 LDG.E R22, desc[UR4][R10.64+0x4c] ;  /* 0x00004c040a163981 */ /* 0x000f22000c1e1900 */
[----:B------:R-:W-:-:S04]  /*04a0*/  @P3 LOP3.LUT R15, R15, R28, RZ, 0x3c, !PT ;  /* 0x0000001c0f0f3212 */ /* 0x000fc800078e3cff */
[----:B------:R-:W-:Y:S02]  /*04b0*/  @P4 LOP3.LUT R15, R15, R26, RZ, 0x3c, !PT ;  /* 0x0000001a0f0f4212 */ /* 0x000fe400078e3cff */
[----:B------:R-:W-:Y:S01]  /*04c0*/  @P1 LOP3.LUT R2, R2, R21, RZ, 0x3c, !PT ;  /* 0x0000001502021212 */ /* 0x000fe200078e3cff */
[----:B------:R-:W4:Y:S04]  /*04d0*/  @P5 LDG.E R26, desc[UR4][R10.64+0x64] ;  /* 0x000064040a1a5981 */ /* 0x000f28000c1e1900 */
[----:B------:R-:W4:Y:S01]  /*04e0*/  @P3 LDG.E R21, desc[UR4][R10.64+0x40] ;  /* 0x000040040a153981 */ /* 0x000f22000c1e1900 */
[----:B------:R-:W-:Y:S02]  /*04f0*/  @P2 LOP3.LUT R4, R4, R23, RZ, 0x3c, !PT ;  /* 0x0000001704042212 */ /* 0x000fe400078e3cff */
[----:B------:R-:W-:Y:S01]  /*0500*/  @P2 LOP3.LUT R2, R2, R25, RZ, 0x3c, !PT ;  /* 0x0000001902022212 */ /* 0x000fe200078e3cff */
[----:B------:R-:W4:Y:S04]  /*0510*/  @P3 LDG.E R23, desc[UR4][R10.64+0x48] ;  /* 0x000048040a173981 */ /* 0x000f28000c1e1900 */
[----:B------:R-:W4:Y:S01]  /*0520*/  @P4 LDG.E R25, desc[UR4][R10.64+0x54] ;  /* 0x000054040a194981 */ /* 0x000f22000c1e1900 */
[----:B--2---:R-:W-:-:S03]  /*0530*/  @P1 LOP3.LUT R5, R5, R18, RZ, 0x3c, !PT ;  /* 0x0000001205051212 */ /* 0x004fc600078e3cff */
[----:B------:R-:W2:Y:S01]  /*0540*/  @P3 LDG.E R18, desc[UR4][R10.64+0x44] ;  /* 0x000044040a123981 */ /* 0x000ea2000c1e1900 */
[----:B---3--:R-:W-:-:S03]  /*0550*/  @P2 LOP3.LUT R5, R5, R20, RZ, 0x3c, !PT ;  /* 0x0000001405052212 */ /* 0x008fc600078e3cff */
[----:B------:R-:W3:Y:S01]  /*0560*/  @P4 LDG.E R20, desc[UR4][R10.64+0x58] ;  /* 0x000058040a144981 */ /* 0x000ee2000c1e1900 */
[----:B----4-:R-:W-:-:S03]  /*0570*/  @P3 LOP3.LUT R3, R3, R22, RZ, 0x3c, !PT ;  /* 0x0000001603033212 */ /* 0x010fc600078e3cff */
[----:B------:R-:W4:Y:S01]  /*0580*/  @P4 LDG.E R22, desc[UR4][R10.64+0x60] ;  /* 0x000060040a164981 */ /* 0x000f22000c1e1900 */
[----:B------:R-:W-:Y:S02]  /*0590*/  LOP3.LUT P0, RZ, R24, 0x80, RZ, 0xc0, !PT ;  /* 0x0000008018ff7812 */ /* 0x000fe4000780c0ff */
[----:B------:R-:W-:Y:S02]  /*05a0*/  @P5 LOP3.LUT R15, R15, R26, RZ, 0x3c, !PT ;  /* 0x0000001a0f0f5212 */ /* 0x000fe400078e3cff */
[----:B------:R-:W4:Y:S01]  /*05b0*/  @P6 LDG.E R26, desc[UR4][R10.64+0x78] ;  /* 0x000078040a1a6981 */ /* 0x000f22000c1e1900 */
[----:B------:R-:W-:-:S03]  /*05c0*/  @P3 LOP3.LUT R4, R4, R21, RZ, 0x3c, !PT ;  /* 0x0000001504043212 */ /* 0x000fc600078e3cff */
[----:B------:R-:W4:Y:S01]  /*05d0*/  @P4 LDG.E R21, desc[UR4][R10.64+0x5c] ;  /* 0x00005c040a154981 */ /* 0x000f22000c1e1900 */
[----:B------:R-:W-:-:S03]  /*05e0*/  @P3 LOP3.LUT R2, R2, R23, RZ, 0x3c, !PT ;  /* 0x0000001702023212 */ /* 0x000fc600078e3cff */
[----:B------:R-:W4:Y:S01]  /*05f0*/  @P5 LDG.E R23, desc[UR4][R10.64+0x68] ;  /* 0x000068040a175981 */ /* 0x000f22000c1e1900 */
[----:B------:R-:W-:-:S03]  /*0600*/  @P4 LOP3.LUT R4, R4, R25, RZ, 0x3c, !PT ;  /* 0x0000001904044212 */ /* 0x000fc600078e3cff */
[----:B------:R-:W4:Y:S01]  /*0610*/  @P5 LDG.E R25, desc[UR4][R10.64+0x70] ;  /* 0x000070040a195981 */ /* 0x000f22000c1e1900 */
[----:B--2---:R-:W-:-:S03]  /*0620*/  @P3 LOP3.LUT R5, R5, R18, RZ, 0x3c, !PT ;  /* 0x0000001205053212 */ /* 0x004fc600078e3cff */
[----:B------:R-:W2:Y:S01]  /*0630*/  @P5 LDG.E R18, desc[UR4][R10.64+0x6c] ;  /* 0x00006c040a125981 */ /* 0x000ea2000c1e1900 */
[----:B---3--:R-:W-:-:S03]  /*0640*/  @P4 LOP3.LUT R5, R5, R20, RZ, 0x3c, !PT ;  /* 0x0000001405054212 */ /* 0x008fc600078e3cff */
[----:B------:R-:W3:Y:S01]  /*0650*/  @P5 LDG.E R20, desc[UR4][R10.64+0x74] ;  /* 0x000074040a145981 */ /* 0x000ee2000c1e1900 */
[----:B----4-:R-:W-:-:S03]  /*0660*/  @P4 LOP3.LUT R3, R3, R22, RZ, 0x3c, !PT ;  /* 0x0000001603034212 */ /* 0x010fc600078e3cff */
[----:B------:R-:W4:Y:S01]  /*0670*/  @P0 LDG.E R22, desc[UR4][R10.64+0x8c] ;  /* 0x00008c040a160981 */ /* 0x000f22000c1e1900 */
[----:B------:R-:W-:-:S03]  /*0680*/  @P6 LOP3.LUT R15, R15, R26, RZ, 0x3c, !PT ;  /* 0x0000001a0f0f6212 */ /* 0x000fc600078e3cff */
        /* <DEDUP_REMOVED lines=13> */
[----:B------:R-:W-:Y:S02]  /*0760*/  @P6 LOP3.LUT R4, R4, R27, RZ, 0x3c, !PT ;  /* 0x0000001b04046212 */ /* 0x000fe400078e3cff */
[----:B------:R-:W-:Y:S02]  /*0770*/  @P6 LOP3.LUT R2, R2, R21, RZ, 0x3c, !PT ;  /* 0x0000001502026212 */ /* 0x000fe400078e3cff */
[----:B------:R-:W-:Y:S02]  /*0780*/  @P0 LOP3.LUT R4, R4, R23, RZ, 0x3c, !PT ;  /* 0x0000001704040212 */ /* 0x000fe400078e3cff */
[----:B------:R-:W-:Y:S02]  /*0790*/  @P0 LOP3.LUT R2, R2, R25, RZ, 0x3c, !PT ;  /* 0x0000001902020212 */ /* 0x000fe400078e3cff */
[----:B--2---:R-:W-:Y:S02]  /*07a0*/  @P6 LOP3.LUT R5, R5, R18, RZ, 0x3c, !PT ;  /* 0x0000001205056212 */ /* 0x004fe400078e3cff */
[----:B---3--:R-:W-:-:S02]  /*07b0*/  @P6 LOP3.LUT R3, R3, R20, RZ, 0x3c, !PT ;  /* 0x0000001403036212 */ /* 0x008fc400078e3cff */
[----:B----4-:R-:W-:Y:S02]  /*07c0*/  @P0 LOP3.LUT R5, R5, R22, RZ, 0x3c, !PT ;  /* 0x0000001605050212 */ /* 0x010fe400078e3cff */
[----:B------:R-:W-:Y:S02]  /*07d0*/  @P0 LOP3.LUT R3, R3, R26, RZ, 0x3c, !PT ;  /* 0x0000001a03030212 */ /* 0x000fe400078e3cff */
[----:B------:R-:W-:-:S13]  /*07e0*/  R2P PR, R24.B1, 0x7f ;  /* 0x0000007f18007804 */ /* 0x000fda0000001000 */
[----:B------:R-:W2:Y:S04]  /*07f0*/  @P0 LDG.E R18, desc[UR4][R10.64+0xa0] ;  /* 0x0000a0040a120981 */ /* 0x000ea8000c1e1900 */
[----:B------:R-:W3:Y:S04]  /*0800*/  @P1 LDG.E R22, desc[UR4][R10.64+0xb4] ;  /* 0x0000b4040a161981 */ /* 0x000ee8000c1e1900 */
[----:B------:R-:W4:Y:S04]  /*0810*/  @P2 LDG.E R26, desc[UR4][R10.64+0xc8] ;  /* 0x0000c8040a1a2981 */ /* 0x000f28000c1e1900 */
[----:B------:R-:W4:Y:S04]  /*0820*/  @P3 LDG.E R28, desc[UR4][R10.64+0xdc] ;  /* 0x0000dc040a1c3981 */ /* 0x000f28000c1e1900 */
[----:B------:R-:W4:Y:S04]  /*0830*/  @P0 LDG.E R23, desc[UR4][R10.64+0xa4] ;  /* 0x0000a4040a170981 */ /* 0x000f28000c1e1900 */
[----:B------:R-:W4:Y:S04]  /*0840*/  @P0 LDG.E R20, desc[UR4][R10.64+0xa8] ;  /* 0x0000a8040a140981 */ /* 0x000f28000c1e1900 */
[----:B------:R-:W4:Y:S04]  /*0850*/  @P4 LDG.E R25, desc[UR4][R10.64+0xf0] ;  /* 0x0000f0040a194981 */ /* 0x000f28000c1e1900 */
        /* <DEDUP_REMOVED lines=21> */
[----:B------:R-:W-:Y:S02]  /*09b0*/  LOP3.LUT P0, RZ, R24, 0x8000, RZ, 0xc0, !PT ;  /* 0x0000800018ff7812 */ /* 0x000fe4000780c0ff */
[----:B----4-:R-:W-:Y:S01]  /*09c0*/  @P5 LOP3.LUT R15, R15, R26, RZ, 0x3c, !PT ;  /* 0x0000001a0f0f5212 */ /* 0x010fe200078e3cff */
[----:B------:R-:W4:Y:S04]  /*09d0*/  @P3 LDG.E R24, desc[UR4][R10.64+0xe4] ;  /* 0x0000e4040a183981 */ /* 0x000f28000c1e1900 */
[----:B------:R-:W2:Y:S01]  /*09e0*/  @P6 LDG.E R26, desc[UR4][R10.64+0x118] ;  /* 0x000118040a1a6981 */ /* 0x000ea2000c1e1900 */
        /* <DEDUP_REMOVED lines=8> */
[----:B---3--:R-:W-:-:S03]  /*0a70*/  @P2 LOP3.LUT R3, R3, R22, RZ, 0x3c, !PT ;  /* 0x0000001603032212 */ /* 0x008fc600078e3cff */
[----:B------:R-:W3:Y:S01]  /*0a80*/  @P4 LDG.E R22, desc[UR4][R10.64+0x100] ;  /* 0x000100040a164981 */ /* 0x000ee2000c1e1900 */
[----:B--2---:R-:W-:-:S03]  /*0a90*/  @P6 LOP3.LUT R15, R15, R26, RZ, 0x3c, !PT ;  /* 0x0000001a0f0f6212 */ /* 0x004fc600078e3cff */
[----:B------:R-:W2:Y:S01]  /*0aa0*/  @P0 LDG.E R26, desc[UR4][R10.64+0x12c] ;  /* 0x00012c040a1a0981 */ /* 0x000ea2000c1e1900 */
[----:B----4-:R-:W-:-:S03]  /*0ab0*/  @P2 LOP3.LUT R2, R2, R23, RZ, 0x3c, !PT ;  /* 0x0000001702022212 */ /* 0x010fc600078e3cff */
[----:B------:R-:W4:Y:S01]  /*0ac0*/  @P4 LDG.E R23, desc[UR4][R10.64+0xfc] ;  /* 0x0000fc040a174981 */ /* 0x000f22000c1e1900 */
[----:B------:R-:W-:-:S03]  /*0ad0*/  @P2 LOP3.LUT R5, R5, R20, RZ, 0x3c, !PT ;  /* 0x0000001405052212 */ /* 0x000fc600078e3cff */
[----:B------:R-:W4:Y:S01]  /*0ae0*/  @P4 LDG.E R20, desc[UR4][R10.64+0xf8] ;  /* 0x0000f8040a144981 */ /* 0x000f22000c1e1900 */
[----:B------:R-:W-:Y:S02]  /*0af0*/  @P3 LOP3.LUT R2, R2, R27, RZ, 0x3c, !PT ;  /* 0x0000001b02023212 */ /* 0x000fe400078e3cff */
[----:B------:R-:W-:Y:S01]  /*0b00*/  @P3 LOP3.LUT R4, R4, R25, RZ, 0x3c, !PT ;  /* 0x0000001904043212 */ /* 0x000fe200078e3cff */
[----:B------:R-:W4:Y:S01]  /*0b10*/  @P5 LDG.E R27, desc[UR4][R10.64+0x110] ;  /* 0x000110040a1b5981 */ /* 0x000f22000c1e1900 */
[----:B------:R-:W-:-:S03]  /*0b20*/  @P3 LOP3.LUT R5, R5, R24, RZ, 0x3c, !PT ;  /* 0x0000001805053212 */ /* 0x000fc600078e3cff */
[----:B------:R-:W4:Y:S04]  /*0b30*/  @P5 LDG.E R25, desc[UR4][R10.64+0x108] ;  /* 0x000108040a195981 */ /* 0x000f28000c1e1900 */
        /* <DEDUP_REMOVED lines=19> */
[----:B------:R-:W-:-:S05]  /*0c70*/  VIADD R19, R19, 0x10 ;  /* 0x0000001013137836 */ /* 0x000fca0000000000 */
[----:B------:R-:W-:Y:S02]  /*0c80*/  ISETP.NE.AND P1, PT, R19, 0x20, PT ;  /* 0x000000201300780c */ /* 0x000fe40003f25270 */
[----:B------:R-:W-:Y:S02]  /*0c90*/  @P5 LOP3.LUT R3, R3, R18, RZ, 0x3c, !PT ;  /* 0x0000001203035212 */ /* 0x000fe400078e3cff */
[----:B------:R-:W-:Y:S02]  /*0ca0*/  @P6 LOP3.LUT R4, R4, R21, RZ, 0x3c, !PT ;  /* 0x0000001504046212 */ /* 0x000fe400078e3cff */
[----:B---3--:R-:W-:-:S04]  /*0cb0*/  @P6 LOP3.LUT R3, R3, R22, RZ, 0x3c, !PT ;  /* 0x0000001603036212 */ /* 0x008fc800078e3cff */
[----:B--2---:R-:W-:Y:S02]  /*0cc0*/  @P0 LOP3.LUT R3, R3, R26, RZ, 0x3c, !PT ;  /* 0x0000001a03030212 */ /* 0x004fe400078e3cff */
[----:B----4-:R-:W-:Y:S02]  /*0cd0*/  @P6 LOP3.LUT R2, R2, R23, RZ, 0x3c, !PT ;  /* 0x0000001702026212 */ /* 0x010fe400078e3cff */
[----:B------:R-:W-:Y:S02]  /*0ce0*/  @P6 LOP3.LUT R5, R5, R20, RZ, 0x3c, !PT ;  /* 0x0000001405056212 */ /* 0x000fe400078e3cff */
[----:B------:R-:W-:Y:S02]  /*0cf0*/  @P0 LOP3.LUT R2, R2, R27, RZ, 0x3c, !PT ;  /* 0x0000001b02020212 */ /* 0x000fe400078e3cff */
[----:B------:R-:W-:Y:S02]  /*0d00*/  @P0 LOP3.LUT R4, R4, R25, RZ, 0x3c, !PT ;  /* 0x0000001904040212 */ /* 0x000fe400078e3cff */
[----:B------:R-:W-:Y:S01]  /*0d10*/  @P0 LOP3.LUT R5, R5, R24, RZ, 0x3c, !PT ;  /* 0x0000001805050212 */ /* 0x000fe200078e3cff */
[----:B------:R-:W-:Y:S06]  /*0d20*/  @P1 BRA `(.L_x_4) ;  /* 0xfffffff400481947 */ /* 0x000fec000383ffff */
[----:B------:R-:W-:-:S05]  /*0d30*/  VIADD R17, R17, 0x1 ;  /* 0x0000000111117836 */ /* 0x000fca0000000000 */
[----:B------:R-:W-:-:S13]  /*0d40*/  ISETP.NE.AND P0, PT, R17, 0x5, PT ;  /* 0x000000051100780c */ /* 0x000fda0003f05270 */
[----:B------:R-:W-:Y:S05]  /*0d50*/  @P0 BRA `(.L_x_5) ;  /* 0xfffffff400300947 */ /* 0x000fea000383ffff */
[----:B------:R0:W-:Y:S01]  /*0d60*/  STG.E.64 desc[UR4][R6.64+0x8], R4 ;  /* 0x0000080406007986 */ /* 0x0001e2000c101b04 */
[----:B------:R-:W-:Y:S01]  /*0d70*/  VIADD R14, R14, 0x1 ;  /* 0x000000010e0e7836 */ /* 0x000fe20000000000 */
[----:B------:R-:W-:Y:S02]  /*0d80*/  LOP3.LUT R11, R13, 0x3, RZ, 0xc0, !PT ;  /* 0x000000030d0b7812 */ /* 0x000fe400078ec0ff */
[----:B------:R0:W-:Y:S02]  /*0d90*/  STG.E.64 desc[UR4][R6.64+0x10], R2 ;  /* 0x0000100206007986 */ /* 0x0001e4000c101b04 */
[----:B------:R-:W-:Y:S02]  /*0da0*/  ISETP.GE.U32.AND P0, PT, R14, R11, PT ;  /* 0x0000000b0e00720c */ /* 0x000fe40003f06070 */
[----:B------:R0:W-:Y:S11]  /*0db0*/  STG.E desc[UR4][R6.64+0x4], R15 ;  /* 0x0000040f06007986 */ /* 0x0001f6000c101904 */
[----:B------:R-:W-:Y:S05]  /*0dc0*/  @!P0 BRA `(.L_x_6) ;  /* 0xfffffff400048947 */ /* 0x000fea000383ffff */
.L_x_3:
[----:B------:R-:W-:Y:S05]  /*0dd0*/  BSYNC.RECONVERGENT B1 ;  /* 0x0000000000017941 */ /* 0x000fea0003800200 */
.L_x_2:
[C---:B------:R-:W-:Y:S01]  /*0de0*/  ISETP.GT.U32.AND P0, PT, R13.reuse, 0x3, PT ;  /* 0x000000030d00780c */ /* 0x040fe20003f04070 */
[----:B------:R-:W-:Y:S01]  /*0df0*/  VIADD R12, R12, 0x1 ;  /* 0x000000010c0c7836 */ /* 0x000fe20000000000 */
[--C-:B------:R-:W-:Y:S02]  /*0e00*/  SHF.R.U64 R13, R13, 0x2, R0.reuse ;  /* 0x000000020d0d7819 */ /* 0x100fe40000001200 */
[----:B------:R-:W-:Y:S02]  /*0e10*/  ISETP.GT.U32.AND.EX P0, PT, R0, RZ, PT, P0 ;  /* 0x000000ff0000720c */ /* 0x000fe40003f04100 */
[----:B------:R-:W-:-:S11]  /*0e20*/  SHF.R.U32.HI R0, RZ, 0x2, R0 ;  /* 0x00000002ff007819 */ /* 0x000fd60000011600 */
[----:B------:R-:W-:Y:S05]  /*0e30*/  @P0 BRA `(.L_x_7) ;  /* 0xfffffff000c80947 */ /* 0x000fea000383ffff */
.L_x_1:
[----:B------:R-:W-:Y:S05]  /*0e40*/  BSYNC.RECONVERGENT B0 ;  /* 0x0000000000007941 */ /* 0x000fea0003800200 */
.L_x_0:
[----:B------:R-:W-:Y:S04]  /*0e50*/  STG.E.64 desc[UR4][R6.64+0x18], RZ ;  /* 0x000018ff06007986 */ /* 0x000fe8000c101b04 */
[----:B------:R-:W-:Y:S04]  /*0e60*/  STG.E desc[UR4][R6.64+0x20], RZ ;  /* 0x000020ff06007986 */ /* 0x000fe8000c101904 */
[----:B------:R-:W-:Y:S01]  /*0e70*/  STG.E.64 desc[UR4][R6.64+0x28], RZ ;  /* 0x000028ff06007986 */ /* 0x000fe2000c101b04 */
[----:B------:R-:W-:Y:S05]  /*0e80*/  EXIT ;  /* 0x000000000000794d */ /* 0x000fea0003800000 */
.L_x_8:
[----:B------:R-:W-:-:S00]  /*0e90*/  BRA `(.L_x_8) ;  /* 0xfffffffc00fc7947 */ /* 0x000fc0000383ffff */
[----:B------:R-:W-:-:S00]  /*0ea0*/  NOP ;  /* 0x0000000000007918 */ /* 0x000fc00000000000 */
        /* <DEDUP_REMOVED lines=13> */
.L_x_12:


//--------------------- .text._Z6mutatePiP17curandStateXORWOW --------------------------
	.section	.text._Z6mutatePiP17curandStateXORWOW,"ax",@progbits
	.align	128
        .global         _Z6mutatePiP17curandStateXORWOW
        .type           _Z6mutatePiP17curandStateXORWOW,@function
        .size           _Z6mutatePiP17curandStateXORWOW,(.L_x_13 - _Z6mutatePiP17curandStateXORWOW)
        .other          _Z6mutatePiP17curandStateXORWOW,@"STO_CUDA_ENTRY STV_DEFAULT"
_Z6mutatePiP17curandStateXORWOW:
.text._Z6mutatePiP17curandStateXORWOW:
[----:B------:R-:W-:Y:S01]  /*0000*/  LDC R1, c[0x0][0x37c] ;  /* 0x0000df00ff017b82 */ /* 0x000fe20000000800 */
[----:B------:R-:W0:Y:S07]  /*0010*/  S2R R0, SR_TID.X ;  /* 0x0000000000007919 */ /* 0x000e2e0000002100 */
[----:B------:R-:W0:Y:S08]  /*0020*/  S2UR UR4, SR_CTAID.X ;  /* 0x00000000000479c3 */ /* 0x000e300000002500 */
[----:B------:R-:W0:Y:S02]  /*0030*/  LDC R11, c[0x0][0x360] ;  /* 0x0000d800ff0b7b82 */ /* 0x000e240000000800 */
[----:B0-----:R-:W-:-:S05]  /*0040*/  IMAD R11, R11, UR4, R0 ;  /* 0x000000040b0b7c24 */ /* 0x001fca000f8e0200 */
[----:B------:R-:W-:-:S13]  /*0050*/  ISETP.GT.AND P0, PT, R11, 0x3ff, PT ;  /* 0x000003ff0b00780c */ /* 0x000fda0003f04270 */
[----:B------:R-:W-:Y:S05]  /*0060*/  @P0 EXIT ;  /* 0x000000000000094d */ /* 0x000fea0003800000 */
[----:B------:R-:W0:Y:S01]  /*0070*/  LDC.64 R2, c[0x0][0x388] ;  /* 0x0000e200ff027b82 */ /* 0x000e220000000a00 */
[----:B------:R-:W1:Y:S01]  /*0080*/  LDCU.64 UR4, c[0x0][0x358] ;  /* 0x00006b00ff0477ac */ /* 0x000e620008000a00 */
[----:B0-----:R-:W-:-:S05]  /*0090*/  IMAD.WIDE R2, R11, 0x30, R2 ;  /* 0x000000300b027825 */ /* 0x001fca00078e0202 */
[----:B-1----:R-:W2:Y:S04]  /*00a0*/  LDG.E.64 R16, desc[UR4][R2.64] ;  /* 0x0000000402107981 */ /* 0x002ea8000c1e1b00 */
[----:B------:R-:W3:Y:S01]  /*00b0*/  LDG.E.64 R4, desc[UR4][R2.64+0x10] ;  /* 0x0000100402047981 */ /* 0x000ee2000c1e1b00 */
[----:B------:R-:W-:Y:S01]  /*00c0*/  IMAD.MOV.U32 R9, RZ, RZ, 0x2f800000 ;  /* 0x2f800000ff097424 */ /* 0x000fe200078e00ff */
[----:B------:R-:W-:Y:S01]  /*00d0*/  UMOV UR6, 0x9999999a ;  /* 0x9999999a00067882 */ /* 0x000fe20000000000 */
[----:B------:R-:W-:Y:S01]  /*00e0*/  UMOV UR7, 0x3fb99999 ;  /* 0x3fb9999900077882 */ /* 0x000fe20000000000 */
[----:B------:R-:W4:Y:S04]  /*00f0*/  LDG.E.64 R12, desc[UR4][R2.64+0x18] ;  /* 0x00001804020c7981 */ /* 0x000f28000c1e1b00 */
[----:B------:R-:W5:Y:S01]  /*0100*/  LDG.E R19, desc[UR4][R2.64+0x20] ;  /* 0x0000200402137981 */ /* 0x000f62000c1e1900 */
[----:B--2---:R-:W-:-:S04]  /*0110*/  SHF.R.U32.HI R0, RZ, 0x2, R17 ;  /* 0x00000002ff007819 */ /* 0x004fc80000011611 */
[----:B------:R-:W-:Y:S01]  /*0120*/  LOP3.LUT R0, R0, R17, RZ, 0x3c, !PT ;  /* 0x0000001100007212 */ /* 0x000fe200078e3cff */
[----:B---3--:R-:W-:-:S04]  /*0130*/  IMAD.SHL.U32 R6, R5, 0x10, RZ ;  /* 0x0000001005067824 */ /* 0x008fc800078e00ff */
[----:B------:R-:W-:-:S05]  /*0140*/  IMAD.SHL.U32 R7, R0, 0x2, RZ ;  /* 0x0000000200077824 */ /* 0x000fca00078e00ff */
[----:B------:R-:W-:Y:S01]  /*0150*/  LOP3.LUT R7, R5, R6, R7, 0x96, !PT ;  /* 0x0000000605077212 */ /* 0x000fe200078e9607 */
[----:B------:R-:W-:-:S03]  /*0160*/  VIADD R6, R16, 0x587c5 ;  /* 0x000587c510067836 */ /* 0x000fc60000000000 */
[----:B------:R-:W-:-:S04]  /*0170*/  LOP3.LUT R7, R7, R0, RZ, 0x3c, !PT ;  /* 0x0000000007077212 */ /* 0x000fc800078e3cff */
[----:B------:R-:W-:-:S04]  /*0180*/  IADD3 R0, PT, PT, R7, R6, RZ ;  /* 0x0000000607007210 */ /* 0x000fc80007ffe0ff */
[----:B------:R-:W-:-:S05]  /*0190*/  I2FP.F32.U32 R0, R0 ;  /* 0x0000000000007245 */ /* 0x000fca0000201000 */
[----:B------:R-:W-:-:S04]  /*01a0*/  FFMA R0, R0, R9, 1.1641532182693481445e-10 ;  /* 0x2f00000000007423 */ /* 0x000fc80000000009 */
[----:B------:R-:W0:Y:S02]  /*01b0*/  F2F.F64.F32 R8, R0 ;  /* 0x0000000000087310 */ /* 0x000e240000201800 */
[----:B0-----:R-:W-:Y:S01]  /*01c0*/  DSETP.GEU.AND P0, PT, R8, UR6, PT ;  /* 0x0000000608007e2a */ /* 0x001fe2000bf0e000 */
[----:B------:R-:W2:-:S13]  /*01d0*/  LDG.E.64 R8, desc[UR4][R2.64+0x8] ;  /* 0x0000080402087981 */ /* 0x000e9a000c1e1b00 */
[----:B------:R-:W0:Y:S02]  /*01e0*/  @!P0 LDC.64 R14, c[0x0][0x380] ;  /* 0x0000e000ff0e8b82 */ /* 0x000e240000000a00 */
[----:B0-----:R-:W-:Y:S02]  /*01f0*/  @!P0 IMAD.WIDE R14, R11, 0x4, R14 ;  /* 0x000000040b0e8825 */ /* 0x001fe400078e020e */
[----:B------:R-:W3:Y:S04]  /*0200*/  LDG.E.64 R10, desc[UR4][R2.64+0x28] ;  /* 0x00002804020a7981 */ /* 0x000ee8000c1e1b00 */
[----:B------:R-:W4:Y:S01]  /*0210*/  @!P0 LDG.E R21, desc[UR4][R14.64] ;  /* 0x000000040e158981 */ /* 0x000f22000c1e1900 */
[----:B------:R-:W-:Y:S02]  /*0220*/  @!P0 IMAD.SHL.U32 R0, R7, 0x10, RZ ;  /* 0x0000001007008824 */ /* 0x000fe400078e00ff */
[----:B------:R-:W-:-:S02]  /*0230*/  @!P0 VIADD R6, R16, 0xb0f8a ;  /* 0x000b0f8a10068836 */ /* 0x000fc40000000000 */
[----:B------:R-:W-:Y:S02]  /*0240*/  @!P0 IMAD.MOV.U32 R23, RZ, RZ, 0x1 ;  /* 0x00000001ff178424 */ /* 0x000fe400078e00ff */
[----:B------:R-:W-:Y:S01]  /*0250*/  IMAD.MOV.U32 R16, RZ, RZ, R5 ;  /* 0x000000ffff107224 */ /* 0x000fe200078e0005 */
[----:B------:R-:W-:Y:S02]  /*0260*/  @!P0 MOV R16, R7 ;  /* 0x0000000700108202 */ /* 0x000fe40000000f00 */
[----:B--2---:R-:W-:-:S04]  /*0270*/  @!P0 SHF.R.U32.HI R17, RZ, 0x2, R8 ;  /* 0x00000002ff118819 */ /* 0x004fc80000011608 */
[----:B------:R-:W-:-:S04]  /*0280*/  @!P0 LOP3.LUT R17, R17, R8, RZ, 0x3c, !PT ;  /* 0x0000000811118212 */ /* 0x000fc800078e3cff */
[----:B------:R-:W-:-:S04]  /*0290*/  @!P0 SHF.L.U32 R18, R17, 0x1, RZ ;  /* 0x0000000111128819 */ /* 0x000fc800000006ff */
[----:B------:R-:W-:Y:S01]  /*02a0*/  @!P0 LOP3.LUT R0, R17, R18, R0, 0x96, !PT ;  /* 0x0000001211008212 */ /* 0x000fe200078e9600 */
[----:B------:R-:W-:-:S03]  /*02b0*/  IMAD.MOV.U32 R17, RZ, RZ, R7 ;  /* 0x000000ffff117224 */ /* 0x000fc600078e0007 */
[----:B------:R-:W-:-:S04]  /*02c0*/  @!P0 LOP3.LUT R17, R0, R7, RZ, 0x3c, !PT ;  /* 0x0000000700118212 */ /* 0x000fc800078e3cff */
[----:B------:R-:W-:-:S04]  /*02d0*/  @!P0 IADD3 R0, PT, PT, R17, R6, RZ ;  /* 0x0000000611008210 */ /* 0x000fc80007ffe0ff */
[----:B------:R-:W-:Y:S01]  /*02e0*/  @!P0 LOP3.LUT R0, R0, 0xf, RZ, 0xc0, !PT ;  /* 0x0000000f00008812 */ /* 0x000fe200078ec0ff */
[----:B------:R-:W-:-:S03]  /*02f0*/  @!P0 IMAD.MOV.U32 R8, RZ, RZ, R9 ;  /* 0x000000ffff088224 */ /* 0x000fc600078e0009 */
[----:B------:R-:W-:Y:S01]  /*0300*/  @!P0 SHF.L.U32 R0, R23, R0, RZ ;  /* 0x0000000017008219 */ /* 0x000fe200000006ff */
[----:B------:R-:W-:Y:S01]  /*0310*/  IMAD.MOV.U32 R20, RZ, RZ, R9 ;  /* 0x000000ffff147224 */ /* 0x000fe200078e0009 */
[----:B------:R-:W-:Y:S01]  /*0320*/  @!P0 MOV R20, R4 ;  /* 0x0000000400148202 */ /* 0x000fe20000000f00 */
[----:B------:R-:W-:Y:S01]  /*0330*/  IMAD.MOV.U32 R7, RZ, RZ, R8 ;  /* 0x000000ffff077224 */ /* 0x000fe200078e0008 */
[----:B----4-:R-:W-:Y:S02]  /*0340*/  @!P0 LOP3.LUT R23, R21, R0, RZ, 0x3c, !PT ;  /* 0x0000000015178212 */ /* 0x010fe400078e3cff */
[----:B------:R-:W-:Y:S01]  /*0350*/  MOV R21, R4 ;  /* 0x0000000400157202 */ /* 0x000fe20000000f00 */
[----:B------:R-:W-:Y:S02]  /*0360*/  @!P0 IMAD.MOV.U32 R21, RZ, RZ, R5 ;  /* 0x000000ffff158224 */ /* 0x000fe400078e0005 */
[----:B------:R-:W-:Y:S04]  /*0370*/  @!P0 STG.E desc[UR4][R14.64], R23 ;  /* 0x000000170e008986 */ /* 0x000fe8000c101904 */
[----:B------:R-:W-:Y:S04]  /*0380*/  STG.E.64 desc[UR4][R2.64+0x18], R12 ;  /* 0x0000180c02007986 */ /* 0x000fe8000c101b04 */
[----:B------:R-:W-:Y:S04]  /*0390*/  STG.E.64 desc[UR4][R2.64+0x10], R16 ;  /* 0x0000101002007986 */ /* 0x000fe8000c101b04 */
[----:B------:R-:W-:Y:S04]  /*03a0*/  STG.E.64 desc[UR4][R2.64], R6 ;  /* 0x0000000602007986 */ /* 0x000fe8000c101b04 */
[----:B------:R-:W-:Y:S04]  /*03b0*/  STG.E.64 desc[UR4][R2.64+0x8], R20 ;  /* 0x0000081402007986 */ /* 0x000fe8000c101b04 */
[----:B---3--:R-:W-:Y:S04]  /*03c0*/  STG.E.64 desc[UR4][R2.64+0x28], R10 ;  /* 0x0000280a02007986 */ /* 0x008fe8000c101b04 */
[----:B-----5:R-:W-:Y:S01]  /*03d0*/  STG.E desc[UR4][R2.64+0x20], R19 ;  /* 0x0000201302007986 */ /* 0x020fe2000c101904 */
[----:B------:R-:W-:Y:S05]  /*03e0*/  EXIT ;  /* 0x000000000000794d */ /* 0x000fea0003800000 */
.L_x_9:
        /* <DEDUP_REMOVED lines=9> */
.L_x_13:


//--------------------- .text._Z16evaluate_fitnessPiPf --------------------------
	.section	.text._Z16evaluate_fitnessPiPf,"ax",@progbits
	.align	128
        .global         _Z16evaluate_fitnessPiPf
        .type           _Z16evaluate_fitnessPiPf,@function
        .size           _Z16evaluate_fitnessPiPf,(.L_x_14 - _Z16evaluate_fitnessPiPf)
        .other          _Z16evaluate_fitnessPiPf,@"STO_CUDA_ENTRY STV_DEFAULT"
_Z16evaluate_fitnessPiPf:
.text._Z16evaluate_fitnessPiPf:
        /* <DEDUP_REMOVED lines=8> */
[----:B------:R-:W1:Y:S07]  /*0080*/  LDCU.64 UR4, c[0x0][0x358] ;  /* 0x00006b00ff0477ac */ /* 0x000e6e0008000a00 */
[----:B------:R-:W2:Y:S01]  /*0090*/  LDC.64 R4, c[0x0][0x388] ;  /* 0x0000e200ff047b82 */ /* 0x000ea20000000a00 */
[----:B0-----:R-:W-:-:S06]  /*00a0*/  IMAD.WIDE R2, R7, 0x4, R2 ;  /* 0x0000000407027825 */ /* 0x001fcc00078e0202 */
[----:B-1----:R-:W3:Y:S01]  /*00b0*/  LDG.E R2, desc[UR4][R2.64] ;  /* 0x0000000402027981 */ /* 0x002ee2000c1e1900 */
[----:B--2---:R-:W-:Y:S01]  /*00c0*/  IMAD.WIDE R4, R7, 0x4, R4 ;  /* 0x0000000407047825 */ /* 0x004fe200078e0204 */
[----:B---3--:R-:W-:-:S05]  /*00d0*/  IADD3 R9, PT, PT, -R2, 0xa, RZ ;  /* 0x0000000a02097810 */ /* 0x008fca0007ffe1ff */
[----:B------:R-:W-:-:S05]  /*00e0*/  IMAD R9, R2, R9, RZ ;  /* 0x0000000902097224 */ /* 0x000fca00078e02ff */
[----:B------:R-:W-:-:S05]  /*00f0*/  I2FP.F32.S32 R9, R9 ;  /* 0x0000000900097245 */ /* 0x000fca0000201400 */
[----:B------:R-:W-:Y:S01]  /*0100*/  STG.E desc[UR4][R4.64], R9 ;  /* 0x0000000904007986 */ /* 0x000fe2000c101904 */
[----:B------:R-:W-:Y:S05]  /*0110*/  EXIT ;  /* 0x000000000000794d */ /* 0x000fea0003800000 */
.L_x_10:
        /* <DEDUP_REMOVED lines=14> */
.L_x_14:


//--------------------- .text._Z21initialize_populationPiP17curandStateXORWOW --------------------------
	.section	.text._Z21initialize_populationPiP17curandStateXORWOW,"ax",@progbits
	.align	128
        .global         _Z21initialize_populationPiP17curandStateXORWOW
        .type           _Z21initialize_populationPiP17curandStateXORWOW,@function
        .size           _Z21initialize_populationPiP17curandStateXORWOW,(.L_x_15 - _Z21initialize_populationPiP17curandStateXORWOW)
        .other          _Z21initialize_populationPiP17curandStateXORWOW,@"STO_CUDA_ENTRY STV_DEFAULT"
_Z21initialize_populationPiP17curandStateXORWOW:
.text._Z21initialize_populationPiP17curandStateXORWOW:
        /* <DEDUP_REMOVED lines=10> */
[----:B0-----:R-:W-:-:S05]  /*00a0*/  IMAD.WIDE R2, R17, 0x30, R2 ;  /* 0x0000003011027825 */ /* 0x001fca00078e0202 */
[----:B-1----:R-:W3:Y:S04]  /*00b0*/  LDG.E.64 R18, desc[UR4][R2.64] ;  /* 0x0000000402127981 */ /* 0x002ee8000c1e1b00 */
[----:B------:R-:W4:Y:S04]  /*00c0*/  LDG.E.64 R8, desc[UR4][R2.64+0x10] ;  /* 0x0000100402087981 */ /* 0x000f28000c1e1b00 */
[----:B------:R-:W5:Y:S04]  /*00d0*/  LDG.E.64 R10, desc[UR4][R2.64+0x8] ;  /* 0x00000804020a7981 */ /* 0x000f68000c1e1b00 */
[----:B------:R-:W5:Y:S04]  /*00e0*/  LDG.E.64 R6, desc[UR4][R2.64+0x18] ;  /* 0x0000180402067981 */ /* 0x000f68000c1e1b00 */
[----:B------:R-:W5:Y:S04]  /*00f0*/  LDG.E.64 R4, desc[UR4][R2.64+0x28] ;  /* 0x0000280402047981 */ /* 0x000f68000c1e1b00 */
[----:B------:R-:W5:Y:S01]  /*0100*/  LDG.E R15, desc[UR4][R2.64+0x20] ;  /* 0x00002004020f7981 */ /* 0x000f62000c1e1900 */
[----:B--2---:R-:W-:Y:S01]  /*0110*/  IMAD.WIDE R12, R17, 0x4, R12 ;  /* 0x00000004110c7825 */ /* 0x004fe200078e020c */
[----:B---3--:R-:W-:-:S02]  /*0120*/  SHF.R.U32.HI R0, RZ, 0x2, R19 ;  /* 0x00000002ff007819 */ /* 0x008fc40000011613 */
[----:B------:R-:W-:Y:S02]  /*0130*/  IADD3 R18, PT, PT, R18, 0x587c5, RZ ;  /* 0x000587c512127810 */ /* 0x000fe40007ffe0ff */
[----:B------:R-:W-:Y:S01]  /*0140*/  LOP3.LUT R0, R0, R19, RZ, 0x3c, !PT ;  /* 0x0000001300007212 */ /* 0x000fe200078e3cff */
[----:B----4-:R-:W-:Y:S01]  /*0150*/  IMAD.SHL.U32 R14, R9, 0x10, RZ ;  /* 0x00000010090e7824 */ /* 0x010fe200078e00ff */
[----:B------:R-:W-:Y:S01]  /*0160*/  MOV R21, R8 ;  /* 0x0000000800157202 */ /* 0x000fe20000000f00 */
[----:B------:R-:W-:Y:S01]  /*0170*/  IMAD.MOV.U32 R22, RZ, RZ, R9 ;  /* 0x000000ffff167224 */ /* 0x000fe200078e0009 */
[----:B-----5:R-:W-:Y:S01]  /*0180*/  MOV R20, R11 ;  /* 0x0000000b00147202 */ /* 0x020fe20000000f00 */
[----:B------:R-:W-:-:S05]  /*0190*/  IMAD.SHL.U32 R16, R0, 0x2, RZ ;  /* 0x0000000200107824 */ /* 0x000fca00078e00ff */
[----:B------:R-:W-:-:S04]  /*01a0*/  LOP3.LUT R19, R9, R14, R16, 0x96, !PT ;  /* 0x0000000e09137212 */ /* 0x000fc800078e9610 */
[----:B------:R-:W-:Y:S01]  /*01b0*/  LOP3.LUT R23, R19, R0, RZ, 0x3c, !PT ;  /* 0x0000000013177212 */ /* 0x000fe200078e3cff */
[----:B------:R-:W-:-:S04]  /*01c0*/  IMAD.MOV.U32 R19, RZ, RZ, R10 ;  /* 0x000000ffff137224 */ /* 0x000fc800078e000a */
[----:B------:R-:W-:-:S05]  /*01d0*/  IMAD.IADD R0, R23, 0x1, R18 ;  /* 0x0000000117007824 */ /* 0x000fca00078e0212 */
[----:B------:R-:W-:-:S05]  /*01e0*/  LOP3.LUT R17, R0, 0xffff, RZ, 0xc0, !PT ;  /* 0x0000ffff00117812 */ /* 0x000fca00078ec0ff */
[----:B------:R-:W-:Y:S04]  /*01f0*/  STG.E desc[UR4][R12.64], R17 ;  /* 0x000000110c007986 */ /* 0x000fe8000c101904 */
[----:B------:R-:W-:Y:S04]  /*0200*/  STG.E.64 desc[UR4][R2.64], R18 ;  /* 0x0000001202007986 */ /* 0x000fe8000c101b04 */
[----:B------:R-:W-:Y:S04]  /*0210*/  STG.E.64 desc[UR4][R2.64+0x8], R20 ;  /* 0x0000081402007986 */ /* 0x000fe8000c101b04 */
[----:B------:R-:W-:Y:S04]  /*0220*/  STG.E.64 desc[UR4][R2.64+0x10], R22 ;  /* 0x0000101602007986 */ /* 0x000fe8000c101b04 */
[----:B------:R-:W-:Y:S04]  /*0230*/  STG.E.64 desc[UR4][R2.64+0x18], R6 ;  /* 0x0000180602007986 */ /* 0x000fe8000c101b04 */
[----:B------:R-:W-:Y:S04]  /*0240*/  STG.E.64 desc[UR4][R2.64+0x28], R4 ;  /* 0x0000280402007986 */ /* 0x000fe8000c101b04 */
[----:B------:R-:W-:Y:S01]  /*0250*/  STG.E desc[UR4][R2.64+0x20], R15 ;  /* 0x0000200f02007986 */ /* 0x000fe2000c101904 */
[----:B------:R-:W-:Y:S05]  /*0260*/  EXIT ;  /* 0x000000000000794d */ /* 0x000fea0003800000 */
.L_x_11:
        /* <DEDUP_REMOVED lines=9> */
.L_x_15:


//--------------------- .nv.global.init           --------------------------
	.section	.nv.global.init,"aw",@progbits
	.align	4
.nv.global.init:
	.type		mrg32k3aM1SubSeq,@object
	.size		mrg32k3aM1SubSeq,(mrg32k3aM2SubSeq - mrg32k3aM1SubSeq)
mrg32k3aM1SubSeq:
        /*0000*/ 	.byte	0x0b, 0xcc, 0xee, 0x04, 0x73, 0x29, 0x8b, 0x6f, 0xf6, 0x53, 0x03, 0xf6, 0x23, 0xf6, 0xea, 0xda
        /* <DEDUP_REMOVED lines=125> */
	.type		mrg32k3aM2SubSeq,@object
	.size		mrg32k3aM2SubSeq,(mrg32k3aM1 - mrg32k3aM2SubSeq)
mrg32k3aM2SubSeq:
        /* <DEDUP_REMOVED lines=126> */
	.type		mrg32k3aM1,@object
	.size		mrg32k3aM1,(mrg32k3aM1Seq - mrg32k3aM1)
mrg32k3aM1:
        /* <DEDUP_REMOVED lines=144> */
	.type		mrg32k3aM1Seq,@object
	.size		mrg32k3aM1Seq,(mrg32k3aM2 - mrg32k3aM1Seq)
mrg32k3aM1Seq:
        /* <DEDUP_REMOVED lines=144> */
	.type		mrg32k3aM2,@object
	.size		mrg32k3aM2,(mrg32k3aM2Seq - mrg32k3aM2)
mrg32k3aM2:
        /* <DEDUP_REMOVED lines=144> */
	.type		mrg32k3aM2Seq,@object
	.size		mrg32k3aM2Seq,(precalc_xorwow_matrix - mrg32k3aM2Seq)
mrg32k3aM2Seq:
        /* <DEDUP_REMOVED lines=144> */
	.type		precalc_xorwow_matrix,@object
	.size		precalc_xorwow_matrix,(precalc_xorwow_offset_matrix - precalc_xorwow_matrix)
precalc_xorwow_matrix:
        /* <DEDUP_REMOVED lines=6400> */
	.type		precalc_xorwow_offset_matrix,@object
	.size		precalc_xorwow_offset_matrix,(.L_1 - precalc_xorwow_offset_matrix)
precalc_xorwow_offset_matrix:
        /* <DEDUP_REMOVED lines=6400> */
.L_1:


//--------------------- .nv.shared.reserved.0     --------------------------
	.section	.nv.shared.reserved.0,"aw",@nobits
	.weak		__nv_reservedSMEM_offset_0_alias
	.size		__nv_reservedSMEM_offset_0_alias, 0, 64
	.other		__nv_reservedSMEM_offset_0_alias,@"STO_CUDA_RESERVED_SHARED STV_DEFAULT"
__nv_reservedSMEM_offset_0_alias:
	.zero		0
	.zero		64


//--------------------- .nv.constant0._Z12setup_curandP17curandStateXORWOW --------------------------
	.section	.nv.constant0._Z12setup_curandP17curandStateXORWOW,"a",@progbits
	.sectionflags	@""
	.align	4
.nv.constant0._Z12setup_curandP17curandStateXORWOW:
	.zero		904


//--------------------- .nv.constant0._Z6mutatePiP17curandStateXORWOW --------------------------
	.section	.nv.constant0._Z6mutatePiP17curandStateXORWOW,"a",@progbits
	.sectionflags	@""
	.align	4
.nv.constant0._Z6mutatePiP17curandStateXORWOW:
	.zero		912


//--------------------- .nv.constant0._Z16evaluate_fitnessPiPf --------------------------
	.section	.nv.constant0._Z16evaluate_fitnessPiPf,"a",@progbits
	.sectionflags	@""
	.align	4
.nv.constant0._Z16evaluate_fitnessPiPf:
	.zero		912


//--------------------- .nv.constant0._Z21initialize_populationPiP17curandStateXORWOW --------------------------
	.section	.nv.constant0._Z21initialize_populationPiP17curandStateXORWOW,"a",@progbits
	.sectionflags	@""
	.align	4
.nv.constant0._Z21initialize_populationPiP17curandStateXORWOW:
	.zero		912


//--------------------- SYMBOLS --------------------------

	.type		.nv.reservedSmem.offset0,@object
	.size		.nv.reservedSmem.offset0,0x4
